	.target	sm_100a

	.elftype	@"ET_EXEC"


//--------------------- .note.nv.tkinfo           --------------------------
	.section	.note.nv.tkinfo,"",@"SHT_NOTE"
	.sectionflags	@"SHF_NOTE_NV_TKINFO"
	.tkinfo
        /*0018*/ 	.word	0x00000002
        /*0030*/ 	.string	""
        /*0030*/ 	.string	"ptxas"
        /*0030*/ 	.string	"Cuda compilation tools, release 13.0, V13.0.88"
        /*0030*/ 	.string	"Build cuda_13.0.r13.0/compiler.36424714_0"
        /*0030*/ 	.string	"-arch sm_100a -m 64 "



//--------------------- .note.nv.cuinfo           --------------------------
	.section	.note.nv.cuinfo,"",@"SHT_NOTE"
	.sectionflags	@"SHF_NOTE_NV_CUINFO"
        /*0018*/ 	.short	0x0002
        /*001a*/ 	.short	0x0064
        /*001c*/ 	.short	0x0082
	.zero		2


//--------------------- .nv.info                  --------------------------
	.section	.nv.info,"",@"SHT_CUDA_INFO"
	.align	4


	//----- nvinfo : EIATTR_REGCOUNT
	.align		4
        /*0000*/ 	.byte	0x04, 0x2f
        /*0002*/ 	.short	(.L_19 - .L_18)
	.align		4
.L_18:
        /*0004*/ 	.word	index@(_ZN7cutlass13device_kernelINS_4gemm6kernel13GemmUniversalIN4cute5tupleIJiiiiEEENS1_10collective13CollectiveMmaINS1_35MainloopSm100TmaUmmaWarpSpecializedILi36ELi2ELi4ENS5_IJNS4_1CILi2EEESB_NSA_ILi1EEEEEEEENS5_IJNSA_ILi128EEENSA_ILi64EEESG_EEENS_12float_e4m3_tENS5_IJlSC_lEEESI_SJ_NS4_8TiledMMAINS4_8MMA_AtomIJNS4_10MMA_TraitsINS4_25SM100_MMA_F8F6F4_2x1SM_SSEJSI_SI_fSF_SG_NS4_17integral_constantINS4_4UMMA5MajorELSQ_0EEESR_NSO_INSP_7ScaleInELSS_0EEEST_EEEEEENS4_6LayoutINS5_IJSC_SC_SC_EEENS5_IJNSA_ILi0EEESY_SY_EEEEENS5_IJNS4_10UnderscoreES11_S11_EEEEENS4_28SM100_TMA_2SM_LOAD_MULTICASTENS4_14ComposedLayoutINS4_7SwizzleILi2ELi4ELi3EEENS4_18smem_ptr_flag_bitsILi8EEENSW_INS5_IJNSA_ILi8EEESG_EEENS5_IJSG_SC_EEEEEEEvNS4_8identityENS4_18SM100_TMA_2SM_LOADES1E_vS1F_EENS_8epilogue10collective18CollectiveEpilogueINS1I_23Sm100TmaWarpSpecializedILi1ELi1ELi32ELb0ELb0EEEJNS5_IJSG_SG_SG_EEENS5_IJNSW_ISG_SC_EES1O_EEESI_SJ_SI_SJ_NS1I_6fusion15FusionCallbacksIS1M_NS1Q_17LinearCombinationISI_fSI_fLNS_15FloatRoundStyleE2EEES1N_S1P_JEEENS4_5SM1004TMEM4LOAD26SM100_TMEM_LOAD_32dp32b32xENS4_13SM90_TMA_LOADES1E_NS4_39AutoVectorizingCopyWithAssumedAlignmentILi128EEENS4_14SM90_TMA_STOREES1E_S22_S22_EEEvvEEEEvNT_6ParamsE)
        /*0008*/ 	.word	0x0000005a


	//----- nvinfo : EIATTR_FRAME_SIZE
	.align		4
.L_19:
        /*000c*/ 	.byte	0x04, 0x11
        /*000e*/ 	.short	(.L_21 - .L_20)
	.align		4
.L_20:
        /*0010*/ 	.word	index@($__internal_2_$__cuda_sm10x_tcgen05_guardrail_trap_unallocated_columns_being_dealloced)
        /*0014*/ 	.word	0x00000000


	//----- nvinfo : EIATTR_FRAME_SIZE
	.align		4
.L_21:
        /*0018*/ 	.byte	0x04, 0x11
        /*001a*/ 	.short	(.L_23 - .L_22)
	.align		4
.L_22:
        /*001c*/ 	.word	index@($__internal_1_$__cuda_sm10x_tcgen05_guardrail_trap_phase_invalid_during_alloc)
        /*0020*/ 	.word	0x00000000


	//----- nvinfo : EIATTR_FRAME_SIZE
	.align		4
.L_23:
        /*0024*/ 	.byte	0x04, 0x11
        /*0026*/ 	.short	(.L_25 - .L_24)
	.align		4
.L_24:
        /*0028*/ 	.word	index@($__internal_0_$__cuda_sm10x_tcgen05_guardrail_trap_col_being_dealloced_not_returned_by_alloc)
        /*002c*/ 	.word	0x00000000


	//----- nvinfo : EIATTR_FRAME_SIZE
	.align		4
.L_25:
        /*0030*/ 	.byte	0x04, 0x11
        /*0032*/ 	.short	(.L_27 - .L_26)
	.align		4
.L_26:
        /*0034*/ 	.word	index@(_ZN7cutlass13device_kernelINS_4gemm6kernel13GemmUniversalIN4cute5tupleIJiiiiEEENS1_10collective13CollectiveMmaINS1_35MainloopSm100TmaUmmaWarpSpecializedILi36ELi2ELi4ENS5_IJNS4_1CILi2EEESB_NSA_ILi1EEEEEEEENS5_IJNSA_ILi128EEENSA_ILi64EEESG_EEENS_12float_e4m3_tENS5_IJlSC_lEEESI_SJ_NS4_8TiledMMAINS4_8MMA_AtomIJNS4_10MMA_TraitsINS4_25SM100_MMA_F8F6F4_2x1SM_SSEJSI_SI_fSF_SG_NS4_17integral_constantINS4_4UMMA5MajorELSQ_0EEESR_NSO_INSP_7ScaleInELSS_0EEEST_EEEEEENS4_6LayoutINS5_IJSC_SC_SC_EEENS5_IJNSA_ILi0EEESY_SY_EEEEENS5_IJNS4_10UnderscoreES11_S11_EEEEENS4_28SM100_TMA_2SM_LOAD_MULTICASTENS4_14ComposedLayoutINS4_7SwizzleILi2ELi4ELi3EEENS4_18smem_ptr_flag_bitsILi8EEENSW_INS5_IJNSA_ILi8EEESG_EEENS5_IJSG_SC_EEEEEEEvNS4_8identityENS4_18SM100_TMA_2SM_LOADES1E_vS1F_EENS_8epilogue10collective18CollectiveEpilogueINS1I_23Sm100TmaWarpSpecializedILi1ELi1ELi32ELb0ELb0EEEJNS5_IJSG_SG_SG_EEENS5_IJNSW_ISG_SC_EES1O_EEESI_SJ_SI_SJ_NS1I_6fusion15FusionCallbacksIS1M_NS1Q_17LinearCombinationISI_fSI_fLNS_15FloatRoundStyleE2EEES1N_S1P_JEEENS4_5SM1004TMEM4LOAD26SM100_TMEM_LOAD_32dp32b32xENS4_13SM90_TMA_LOADES1E_NS4_39AutoVectorizingCopyWithAssumedAlignmentILi128EEENS4_14SM90_TMA_STOREES1E_S22_S22_EEEvvEEEEvNT_6ParamsE)
        /*0038*/ 	.word	0x00000000


	//----- nvinfo : EIATTR_MIN_STACK_SIZE
	.align		4
.L_27:
        /*003c*/ 	.byte	0x04, 0x12
        /*003e*/ 	.short	(.L_29 - .L_28)
	.align		4
.L_28:
        /*0040*/ 	.word	index@(_ZN7cutlass13device_kernelINS_4gemm6kernel13GemmUniversalIN4cute5tupleIJiiiiEEENS1_10collective13CollectiveMmaINS1_35MainloopSm100TmaUmmaWarpSpecializedILi36ELi2ELi4ENS5_IJNS4_1CILi2EEESB_NSA_ILi1EEEEEEEENS5_IJNSA_ILi128EEENSA_ILi64EEESG_EEENS_12float_e4m3_tENS5_IJlSC_lEEESI_SJ_NS4_8TiledMMAINS4_8MMA_AtomIJNS4_10MMA_TraitsINS4_25SM100_MMA_F8F6F4_2x1SM_SSEJSI_SI_fSF_SG_NS4_17integral_constantINS4_4UMMA5MajorELSQ_0EEESR_NSO_INSP_7ScaleInELSS_0EEEST_EEEEEENS4_6LayoutINS5_IJSC_SC_SC_EEENS5_IJNSA_ILi0EEESY_SY_EEEEENS5_IJNS4_10UnderscoreES11_S11_EEEEENS4_28SM100_TMA_2SM_LOAD_MULTICASTENS4_14ComposedLayoutINS4_7SwizzleILi2ELi4ELi3EEENS4_18smem_ptr_flag_bitsILi8EEENSW_INS5_IJNSA_ILi8EEESG_EEENS5_IJSG_SC_EEEEEEEvNS4_8identityENS4_18SM100_TMA_2SM_LOADES1E_vS1F_EENS_8epilogue10collective18CollectiveEpilogueINS1I_23Sm100TmaWarpSpecializedILi1ELi1ELi32ELb0ELb0EEEJNS5_IJSG_SG_SG_EEENS5_IJNSW_ISG_SC_EES1O_EEESI_SJ_SI_SJ_NS1I_6fusion15FusionCallbacksIS1M_NS1Q_17LinearCombinationISI_fSI_fLNS_15FloatRoundStyleE2EEES1N_S1P_JEEENS4_5SM1004TMEM4LOAD26SM100_TMEM_LOAD_32dp32b32xENS4_13SM90_TMA_LOADES1E_NS4_39AutoVectorizingCopyWithAssumedAlignmentILi128EEENS4_14SM90_TMA_STOREES1E_S22_S22_EEEvvEEEEvNT_6ParamsE)
        /*0044*/ 	.word	0x00000000
.L_29:


//--------------------- .nv.compat                --------------------------
	.section	.nv.compat,"",@"SHT_CUDA_COMPAT_INFO"
	.align	4
        /*0000*/ 	.byte	0x02, 0x09, 0x01, 0x00, 0x02, 0x02, 0x02, 0x00, 0x02, 0x05, 0x05, 0x00, 0x03, 0x07, 0x01, 0x01
        /*0010*/ 	.byte	0x02, 0x03, 0x01, 0x00, 0x02, 0x06, 0x01, 0x00, 0x04, 0x0b, 0x08, 0x00, 0x09, 0x00, 0x00, 0x00
        /*0020*/ 	.byte	0x00, 0x00, 0x00, 0x00


//--------------------- .nv.info._ZN7cutlass13device_kernelINS_4gemm6kernel13GemmUniversalIN4cute5tupleIJiiiiEEENS1_10collective13CollectiveMmaINS1_35MainloopSm100TmaUmmaWarpSpecializedILi36ELi2ELi4ENS5_IJNS4_1CILi2EEESB_NSA_ILi1EEEEEEEENS5_IJNSA_ILi128EEENSA_ILi64EEESG_EEENS_12float_e4m3_tENS5_IJlSC_lEEESI_SJ_NS4_8TiledMMAINS4_8MMA_AtomIJNS4_10MMA_TraitsINS4_25SM100_MMA_F8F6F4_2x1SM_SSEJSI_SI_fSF_SG_NS4_17integral_constantINS4_4UMMA5MajorELSQ_0EEESR_NSO_INSP_7ScaleInELSS_0EEEST_EEEEEENS4_6LayoutINS5_IJSC_SC_SC_EEENS5_IJNSA_ILi0EEESY_SY_EEEEENS5_IJNS4_10UnderscoreES11_S11_EEEEENS4_28SM100_TMA_2SM_LOAD_MULTICASTENS4_14ComposedLayoutINS4_7SwizzleILi2ELi4ELi3EEENS4_18smem_ptr_flag_bitsILi8EEENSW_INS5_IJNSA_ILi8EEESG_EEENS5_IJSG_SC_EEEEEEEvNS4_8identityENS4_18SM100_TMA_2SM_LOADES1E_vS1F_EENS_8epilogue10collective18CollectiveEpilogueINS1I_23Sm100TmaWarpSpecializedILi1ELi1ELi32ELb0ELb0EEEJNS5_IJSG_SG_SG_EEENS5_IJNSW_ISG_SC_EES1O_EEESI_SJ_SI_SJ_NS1I_6fusion15FusionCallbacksIS1M_NS1Q_17LinearCombinationISI_fSI_fLNS_15FloatRoundStyleE2EEES1N_S1P_JEEENS4_5SM1004TMEM4LOAD26SM100_TMEM_LOAD_32dp32b32xENS4_13SM90_TMA_LOADES1E_NS4_39AutoVectorizingCopyWithAssumedAlignmentILi128EEENS4_14SM90_TMA_STOREES1E_S22_S22_EEEvvEEEEvNT_6ParamsE --------------------------
	.section	.nv.info._ZN7cutlass13device_kernelINS_4gemm6kernel13GemmUniversalIN4cute5tupleIJiiiiEEENS1_10collective13CollectiveMmaINS1_35MainloopSm100TmaUmmaWarpSpecializedILi36ELi2ELi4ENS5_IJNS4_1CILi2EEESB_NSA_ILi1EEEEEEEENS5_IJNSA_ILi128EEENSA_ILi64EEESG_EEENS_12float_e4m3_tENS5_IJlSC_lEEESI_SJ_NS4_8TiledMMAINS4_8MMA_AtomIJNS4_10MMA_TraitsINS4_25SM100_MMA_F8F6F4_2x1SM_SSEJSI_SI_fSF_SG_NS4_17integral_constantINS4_4UMMA5MajorELSQ_0EEESR_NSO_INSP_7ScaleInELSS_0EEEST_EEEEEENS4_6LayoutINS5_IJSC_SC_SC_EEENS5_IJNSA_ILi0EEESY_SY_EEEEENS5_IJNS4_10UnderscoreES11_S11_EEEEENS4_28SM100_TMA_2SM_LOAD_MULTICASTENS4_14ComposedLayoutINS4_7SwizzleILi2ELi4ELi3EEENS4_18smem_ptr_flag_bitsILi8EEENSW_INS5_IJNSA_ILi8EEESG_EEENS5_IJSG_SC_EEEEEEEvNS4_8identityENS4_18SM100_TMA_2SM_LOADES1E_vS1F_EENS_8epilogue10collective18CollectiveEpilogueINS1I_23Sm100TmaWarpSpecializedILi1ELi1ELi32ELb0ELb0EEEJNS5_IJSG_SG_SG_EEENS5_IJNSW_ISG_SC_EES1O_EEESI_SJ_SI_SJ_NS1I_6fusion15FusionCallbacksIS1M_NS1Q_17LinearCombinationISI_fSI_fLNS_15FloatRoundStyleE2EEES1N_S1P_JEEENS4_5SM1004TMEM4LOAD26SM100_TMEM_LOAD_32dp32b32xENS4_13SM90_TMA_LOADES1E_NS4_39AutoVectorizingCopyWithAssumedAlignmentILi128EEENS4_14SM90_TMA_STOREES1E_S22_S22_EEEvvEEEEvNT_6ParamsE,"",@"SHT_CUDA_INFO"
	.sectionflags	@""
	.align	4


	//----- nvinfo : EIATTR_CUDA_API_VERSION
	.align		4
        /*0000*/ 	.byte	0x04, 0x37
        /*0002*/ 	.short	(.L_31 - .L_30)
.L_30:
        /*0004*/ 	.word	0x00000082


	//----- nvinfo : EIATTR_KPARAM_INFO
	.align		4
.L_31:
        /*0008*/ 	.byte	0x04, 0x17
        /*000a*/ 	.short	(.L_33 - .L_32)
.L_32:
        /*000c*/ 	.word	0x00000000
        /*0010*/ 	.short	0x0000
        /*0012*/ 	.short	0x0000
        /*0014*/ 	.byte	0x00, 0xf0, 0x01, 0x20


	//----- nvinfo : EIATTR_AT_ENTRY_FRAGMENTS
	.align		4
.L_33:
        /*0018*/ 	.byte	0x04, 0x4f
        /*001a*/ 	.short	(.L_35 - .L_34)


	//   ....[0]....
.L_34:
        /*001c*/ 	.word	0x00000007


	//----- nvinfo : EIATTR_RESERVED_SMEM_USED
	.align		4
.L_35:
        /*0020*/ 	.byte	0x01, 0x41
	.zero		2


	//----- nvinfo : EIATTR_SPARSE_MMA_MASK
	.align		4
        /*0024*/ 	.byte	0x03, 0x50
        /*0026*/ 	.short	0x0000


	//----- nvinfo : EIATTR_TCGEN05_2CTA_USED
	.align		4
        /*0028*/ 	.byte	0x01, 0x52
	.zero		2


	//----- nvinfo : EIATTR_MAXREG_COUNT
	.align		4
        /*002c*/ 	.byte	0x03, 0x1b
        /*002e*/ 	.short	0x00ff


	//----- nvinfo : EIATTR_NUM_BARRIERS
	.align		4
        /*0030*/ 	.byte	0x02, 0x4c
        /*0032*/ 	.byte	0x07
	.zero		1


	//----- nvinfo : EIATTR_EXTERNS
	.align		4
        /*0034*/ 	.byte	0x04, 0x0f
        /*0036*/ 	.short	(.L_37 - .L_36)


	//   ....[0]....
	.align		4
.L_36:
        /*0038*/ 	.word	index@(__assertfail)


	//----- nvinfo : EIATTR_MERCURY_ISA_VERSION
	.align		4
.L_37:
        /*003c*/ 	.byte	0x03, 0x5f
        /*003e*/ 	.short	0x0101


	//----- nvinfo : EIATTR_INT_WARP_WIDE_INSTR_OFFSETS
	.align		4
        /*0040*/ 	.byte	0x04, 0x31
        /*0042*/ 	.short	(.L_39 - .L_38)


	//   ....[0]....
.L_38:
        /*0044*/ 	.word	0x000011a0


	//   ....[1]....
        /*0048*/ 	.word	0x00001250


	//   ....[2]....
        /*004c*/ 	.word	0x00005810


	//   ....[3]....
        /*0050*/ 	.word	0x00005840


	//   ....[4]....
        /*0054*/ 	.word	0x00005860


	//   ....[5]....
        /*0058*/ 	.word	0x000063a0


	//   ....[6]....
        /*005c*/ 	.word	0x00006450


	//----- nvinfo : EIATTR_COOP_GROUP_MASK_REGIDS
	.align		4
.L_39:
        /*0060*/ 	.byte	0x04, 0x29
        /*0062*/ 	.short	(.L_41 - .L_40)


	//   ....[0]....
.L_40:
        /*0064*/ 	.word	0xffffffff


	//   ....[1]....
        /*0068*/ 	.word	0xffffffff


	//   ....[2]....
        /*006c*/ 	.word	0xffffffff


	//   ....[3]....
        /*0070*/ 	.word	0xffffffff


	//   ....[4]....
        /*0074*/ 	.word	0xffffffff


	//   ....[5]....
        /*0078*/ 	.word	0xffffffff


	//   ....[6]....
        /*007c*/ 	.word	0xffffffff


	//   ....[7]....
        /*0080*/ 	.word	0xffffffff


	//   ....[8]....
        /*0084*/ 	.word	0xffffffff


	//   ....[9]....
        /*0088*/ 	.word	0xffffffff


	//   ....[10]....
        /*008c*/ 	.word	0xffffffff


	//   ....[11]....
        /*0090*/ 	.word	0xffffffff


	//   ....[12]....
        /*0094*/ 	.word	0xffffffff


	//   ....[13]....
        /*0098*/ 	.word	0xffffffff


	//----- nvinfo : EIATTR_COOP_GROUP_INSTR_OFFSETS
	.align		4
.L_41:
        /*009c*/ 	.byte	0x04, 0x28
        /*009e*/ 	.short	(.L_43 - .L_42)


	//   ....[0]....
.L_42:
        /*00a0*/ 	.word	0x000000b0


	//   ....[1]....
        /*00a4*/ 	.word	0x00000510


	//   ....[2]....
        /*00a8*/ 	.word	0x00000b10


	//   ....[3]....
        /*00ac*/ 	.word	0x00000c50


	//   ....[4]....
        /*00b0*/ 	.word	0x00000d50


	//   ....[5]....
        /*00b4*/ 	.word	0x00000ec0


	//   ....[6]....
        /*00b8*/ 	.word	0x00001060


	//   ....[7]....
        /*00bc*/ 	.word	0x000012c0


	//   ....[8]....
        /*00c0*/ 	.word	0x00002600


	//   ....[9]....
        /*00c4*/ 	.word	0x000046d0


	//   ....[10]....
        /*00c8*/ 	.word	0x00004ba0


	//   ....[11]....
        /*00cc*/ 	.word	0x00004bd0


	//   ....[12]....
        /*00d0*/ 	.word	0x00005710


	//   ....[13]....
        /*00d4*/ 	.word	0x00005920


	//----- nvinfo : EIATTR_VRC_CTA_INIT_COUNT
	.align		4
.L_43:
        /*00d8*/ 	.byte	0x02, 0x4a
        /*00da*/ 	.byte	0x80
	.zero		1


	//----- nvinfo : EIATTR_SYSCALL_OFFSETS
	.align		4
        /*00dc*/ 	.byte	0x04, 0x46
        /*00de*/ 	.short	(.L_45 - .L_44)


	//   ....[0]....
.L_44:
        /*00e0*/ 	.word	0x00006fe0


	//   ....[1]....
        /*00e4*/ 	.word	0x00007120


	//   ....[2]....
        /*00e8*/ 	.word	0x00007860


	//----- nvinfo : EIATTR_MBARRIER_INSTR_OFFSETS
	.align		4
.L_45:
        /*00ec*/ 	.byte	0x04, 0x39
        /*00ee*/ 	.short	(.L_47 - .L_46)


	//   ....[0]....
.L_46:
        /*00f0*/ 	.word	0x00000670
        /*00f4*/ 	.word	0x000000ff
        /*00f8*/ 	.word	0x00000000
        /*00fc*/ 	.short	0x0100
        /*00fe*/ 	.byte	0x04
	.zero		1


	//   ....[1]....
        /*0100*/ 	.word	0x00000680
        /*0104*/ 	.word	0x000000ff
        /*0108*/ 	.word	0x00000120
        /*010c*/ 	.short	0x0100
        /*010e*/ 	.byte	0x04
	.zero		1


	//   ....[2]....
        /*0110*/ 	.word	0x00000690
        /*0114*/ 	.word	0x000000ff
        /*0118*/ 	.word	0x00000008
        /*011c*/ 	.short	0x0100
        /*011e*/ 	.byte	0x04
	.zero		1


	//   ....[3]....
        /*0120*/ 	.word	0x000006a0
        /*0124*/ 	.word	0x000000ff
        /*0128*/ 	.word	0x00000128
        /*012c*/ 	.short	0x0100
        /*012e*/ 	.byte	0x04
	.zero		1


	//   ....[4]....
        /*0130*/ 	.word	0x000006b0
        /*0134*/ 	.word	0x000000ff
        /*0138*/ 	.word	0x00000010
        /*013c*/ 	.short	0x0100
        /*013e*/ 	.byte	0x04
	.zero		1


	//   ....[5]....
        /*0140*/ 	.word	0x000006c0
        /*0144*/ 	.word	0x000000ff
        /*0148*/ 	.word	0x00000130
        /*014c*/ 	.short	0x0100
        /*014e*/ 	.byte	0x04
	.zero		1


	//   ....[6]....
        /*0150*/ 	.word	0x000006d0
        /*0154*/ 	.word	0x000000ff
        /*0158*/ 	.word	0x00000018
        /*015c*/ 	.short	0x0100
        /*015e*/ 	.byte	0x04
	.zero		1


	//   ....[7]....
        /*0160*/ 	.word	0x000006e0
        /*0164*/ 	.word	0x000000ff
        /*0168*/ 	.word	0x00000138
        /*016c*/ 	.short	0x0100
        /*016e*/ 	.byte	0x04
	.zero		1


	//   ....[8]....
        /*0170*/ 	.word	0x000006f0
        /*0174*/ 	.word	0x000000ff
        /*0178*/ 	.word	0x00000020
        /*017c*/ 	.short	0x0100
        /*017e*/ 	.byte	0x04
	.zero		1


	//   ....[9]....
        /*0180*/ 	.word	0x00000700
        /*0184*/ 	.word	0x000000ff
        /*0188*/ 	.word	0x00000140
        /*018c*/ 	.short	0x0100
        /*018e*/ 	.byte	0x04
	.zero		1


	//   ....[10]....
        /*0190*/ 	.word	0x00000710
        /*0194*/ 	.word	0x000000ff
        /*0198*/ 	.word	0x00000028
        /*019c*/ 	.short	0x0100
        /*019e*/ 	.byte	0x04
	.zero		1


	//   ....[11]....
        /*01a0*/ 	.word	0x00000720
        /*01a4*/ 	.word	0x000000ff
        /*01a8*/ 	.word	0x00000148
        /*01ac*/ 	.short	0x0100
        /*01ae*/ 	.byte	0x04
	.zero		1


	//   ....[12]....
        /*01b0*/ 	.word	0x00000730
        /*01b4*/ 	.word	0x000000ff
        /*01b8*/ 	.word	0x00000030
        /*01bc*/ 	.short	0x0100
        /*01be*/ 	.byte	0x04
	.zero		1


	//   ....[13]....
        /*01c0*/ 	.word	0x00000740
        /*01c4*/ 	.word	0x000000ff
        /*01c8*/ 	.word	0x00000150
        /*01cc*/ 	.short	0x0100
        /*01ce*/ 	.byte	0x04
	.zero		1


	//   ....[14]....
        /*01d0*/ 	.word	0x00000750
        /*01d4*/ 	.word	0x000000ff
        /*01d8*/ 	.word	0x00000038
        /*01dc*/ 	.short	0x0100
        /*01de*/ 	.byte	0x04
	.zero		1


	//   ....[15]....
        /*01e0*/ 	.word	0x00000760
        /*01e4*/ 	.word	0x000000ff
        /*01e8*/ 	.word	0x00000158
        /*01ec*/ 	.short	0x0100
        /*01ee*/ 	.byte	0x04
	.zero		1


	//   ....[16]....
        /*01f0*/ 	.word	0x00000770
        /*01f4*/ 	.word	0x000000ff
        /*01f8*/ 	.word	0x00000040
        /*01fc*/ 	.short	0x0100
        /*01fe*/ 	.byte	0x04
	.zero		1


	//   ....[17]....
        /*0200*/ 	.word	0x00000780
        /*0204*/ 	.word	0x000000ff
        /*0208*/ 	.word	0x00000160
        /*020c*/ 	.short	0x0100
        /*020e*/ 	.byte	0x04
	.zero		1


	//   ....[18]....
        /*0210*/ 	.word	0x00000790
        /*0214*/ 	.word	0x000000ff
        /*0218*/ 	.word	0x00000048
        /*021c*/ 	.short	0x0100
        /*021e*/ 	.byte	0x04
	.zero		1


	//   ....[19]....
        /*0220*/ 	.word	0x000007a0
        /*0224*/ 	.word	0x000000ff
        /*0228*/ 	.word	0x00000168
        /*022c*/ 	.short	0x0100
        /*022e*/ 	.byte	0x04
	.zero		1


	//   ....[20]....
        /*0230*/ 	.word	0x000007b0
        /*0234*/ 	.word	0x000000ff
        /*0238*/ 	.word	0x00000050
        /*023c*/ 	.short	0x0100
        /*023e*/ 	.byte	0x04
	.zero		1


	//   ....[21]....
        /*0240*/ 	.word	0x000007c0
        /*0244*/ 	.word	0x000000ff
        /*0248*/ 	.word	0x00000170
        /*024c*/ 	.short	0x0100
        /*024e*/ 	.byte	0x04
	.zero		1


	//   ....[22]....
        /*0250*/ 	.word	0x000007d0
        /*0254*/ 	.word	0x000000ff
        /*0258*/ 	.word	0x00000058
        /*025c*/ 	.short	0x0100
        /*025e*/ 	.byte	0x04
	.zero		1


	//   ....[23]....
        /*0260*/ 	.word	0x000007e0
        /*0264*/ 	.word	0x000000ff
        /*0268*/ 	.word	0x00000178
        /*026c*/ 	.short	0x0100
        /*026e*/ 	.byte	0x04
	.zero		1


	//   ....[24]....
        /*0270*/ 	.word	0x000007f0
        /*0274*/ 	.word	0x000000ff
        /*0278*/ 	.word	0x00000060
        /*027c*/ 	.short	0x0100
        /*027e*/ 	.byte	0x04
	.zero		1


	//   ....[25]....
        /*0280*/ 	.word	0x00000800
        /*0284*/ 	.word	0x000000ff
        /*0288*/ 	.word	0x00000180
        /*028c*/ 	.short	0x0100
        /*028e*/ 	.byte	0x04
	.zero		1


	//   ....[26]....
        /*0290*/ 	.word	0x00000810
        /*0294*/ 	.word	0x000000ff
        /*0298*/ 	.word	0x00000068
        /*029c*/ 	.short	0x0100
        /*029e*/ 	.byte	0x04
	.zero		1


	//   ....[27]....
        /*02a0*/ 	.word	0x00000820
        /*02a4*/ 	.word	0x000000ff
        /*02a8*/ 	.word	0x00000188
        /*02ac*/ 	.short	0x0100
        /*02ae*/ 	.byte	0x04
	.zero		1


	//   ....[28]....
        /*02b0*/ 	.word	0x00000830
        /*02b4*/ 	.word	0x000000ff
        /*02b8*/ 	.word	0x00000070
        /*02bc*/ 	.short	0x0100
        /*02be*/ 	.byte	0x04
	.zero		1


	//   ....[29]....
        /*02c0*/ 	.word	0x00000840
        /*02c4*/ 	.word	0x000000ff
        /*02c8*/ 	.word	0x00000190
        /*02cc*/ 	.short	0x0100
        /*02ce*/ 	.byte	0x04
	.zero		1


	//   ....[30]....
        /*02d0*/ 	.word	0x00000850
        /*02d4*/ 	.word	0x000000ff
        /*02d8*/ 	.word	0x00000078
        /*02dc*/ 	.short	0x0100
        /*02de*/ 	.byte	0x04
	.zero		1


	//   ....[31]....
        /*02e0*/ 	.word	0x00000860
        /*02e4*/ 	.word	0x000000ff
        /*02e8*/ 	.word	0x00000198
        /*02ec*/ 	.short	0x0100
        /*02ee*/ 	.byte	0x04
	.zero		1


	//   ....[32]....
        /*02f0*/ 	.word	0x00000870
        /*02f4*/ 	.word	0x000000ff
        /*02f8*/ 	.word	0x00000080
        /*02fc*/ 	.short	0x0100
        /*02fe*/ 	.byte	0x04
	.zero		1


	//   ....[33]....
        /*0300*/ 	.word	0x00000880
        /*0304*/ 	.word	0x000000ff
        /*0308*/ 	.word	0x000001a0
        /*030c*/ 	.short	0x0100
        /*030e*/ 	.byte	0x04
	.zero		1


	//   ....[34]....
        /*0310*/ 	.word	0x00000890
        /*0314*/ 	.word	0x000000ff
        /*0318*/ 	.word	0x00000088
        /*031c*/ 	.short	0x0100
        /*031e*/ 	.byte	0x04
	.zero		1


	//   ....[35]....
        /*0320*/ 	.word	0x000008a0
        /*0324*/ 	.word	0x000000ff
        /*0328*/ 	.word	0x000001a8
        /*032c*/ 	.short	0x0100
        /*032e*/ 	.byte	0x04
	.zero		1


	//   ....[36]....
        /*0330*/ 	.word	0x000008b0
        /*0334*/ 	.word	0x000000ff
        /*0338*/ 	.word	0x00000090
        /*033c*/ 	.short	0x0100
        /*033e*/ 	.byte	0x04
	.zero		1


	//   ....[37]....
        /*0340*/ 	.word	0x000008c0
        /*0344*/ 	.word	0x000000ff
        /*0348*/ 	.word	0x000001b0
        /*034c*/ 	.short	0x0100
        /*034e*/ 	.byte	0x04
	.zero		1


	//   ....[38]....
        /*0350*/ 	.word	0x000008d0
        /*0354*/ 	.word	0x000000ff
        /*0358*/ 	.word	0x00000098
        /*035c*/ 	.short	0x0100
        /*035e*/ 	.byte	0x04
	.zero		1


	//   ....[39]....
        /*0360*/ 	.word	0x000008e0
        /*0364*/ 	.word	0x000000ff
        /*0368*/ 	.word	0x000001b8
        /*036c*/ 	.short	0x0100
        /*036e*/ 	.byte	0x04
	.zero		1


	//   ....[40]....
        /*0370*/ 	.word	0x000008f0
        /*0374*/ 	.word	0x000000ff
        /*0378*/ 	.word	0x000000a0
        /*037c*/ 	.short	0x0100
        /*037e*/ 	.byte	0x04
	.zero		1


	//   ....[41]....
        /*0380*/ 	.word	0x00000900
        /*0384*/ 	.word	0x000000ff
        /*0388*/ 	.word	0x000001c0
        /*038c*/ 	.short	0x0100
        /*038e*/ 	.byte	0x04
	.zero		1


	//   ....[42]....
        /*0390*/ 	.word	0x00000910
        /*0394*/ 	.word	0x000000ff
        /*0398*/ 	.word	0x000000a8
        /*039c*/ 	.short	0x0100
        /*039e*/ 	.byte	0x04
	.zero		1


	//   ....[43]....
        /*03a0*/ 	.word	0x00000920
        /*03a4*/ 	.word	0x000000ff
        /*03a8*/ 	.word	0x000001c8
        /*03ac*/ 	.short	0x0100
        /*03ae*/ 	.byte	0x04
	.zero		1


	//   ....[44]....
        /*03b0*/ 	.word	0x00000930
        /*03b4*/ 	.word	0x000000ff
        /*03b8*/ 	.word	0x000000b0
        /*03bc*/ 	.short	0x0100
        /*03be*/ 	.byte	0x04
	.zero		1


	//   ....[45]....
        /*03c0*/ 	.word	0x00000940
        /*03c4*/ 	.word	0x000000ff
        /*03c8*/ 	.word	0x000001d0
        /*03cc*/ 	.short	0x0100
        /*03ce*/ 	.byte	0x04
	.zero		1


	//   ....[46]....
        /*03d0*/ 	.word	0x00000950
        /*03d4*/ 	.word	0x000000ff
        /*03d8*/ 	.word	0x000000b8
        /*03dc*/ 	.short	0x0100
        /*03de*/ 	.byte	0x04
	.zero		1


	//   ....[47]....
        /*03e0*/ 	.word	0x00000960
        /*03e4*/ 	.word	0x000000ff
        /*03e8*/ 	.word	0x000001d8
        /*03ec*/ 	.short	0x0100
        /*03ee*/ 	.byte	0x04
	.zero		1


	//   ....[48]....
        /*03f0*/ 	.word	0x00000970
        /*03f4*/ 	.word	0x000000ff
        /*03f8*/ 	.word	0x000000c0
        /*03fc*/ 	.short	0x0100
        /*03fe*/ 	.byte	0x04
	.zero		1


	//   ....[49]....
        /*0400*/ 	.word	0x00000980
        /*0404*/ 	.word	0x000000ff
        /*0408*/ 	.word	0x000001e0
        /*040c*/ 	.short	0x0100
        /*040e*/ 	.byte	0x04
	.zero		1


	//   ....[50]....
        /*0410*/ 	.word	0x00000990
        /*0414*/ 	.word	0x000000ff
        /*0418*/ 	.word	0x000000c8
        /*041c*/ 	.short	0x0100
        /*041e*/ 	.byte	0x04
	.zero		1


	//   ....[51]....
        /*0420*/ 	.word	0x000009a0
        /*0424*/ 	.word	0x000000ff
        /*0428*/ 	.word	0x000001e8
        /*042c*/ 	.short	0x0100
        /*042e*/ 	.byte	0x04
	.zero		1


	//   ....[52]....
        /*0430*/ 	.word	0x000009b0
        /*0434*/ 	.word	0x000000ff
        /*0438*/ 	.word	0x000000d0
        /*043c*/ 	.short	0x0100
        /*043e*/ 	.byte	0x04
	.zero		1


	//   ....[53]....
        /*0440*/ 	.word	0x000009c0
        /*0444*/ 	.word	0x000000ff
        /*0448*/ 	.word	0x000001f0
        /*044c*/ 	.short	0x0100
        /*044e*/ 	.byte	0x04
	.zero		1


	//   ....[54]....
        /*0450*/ 	.word	0x000009d0
        /*0454*/ 	.word	0x000000ff
        /*0458*/ 	.word	0x000000d8
        /*045c*/ 	.short	0x0100
        /*045e*/ 	.byte	0x04
	.zero		1


	//   ....[55]....
        /*0460*/ 	.word	0x000009e0
        /*0464*/ 	.word	0x000000ff
        /*0468*/ 	.word	0x000001f8
        /*046c*/ 	.short	0x0100
        /*046e*/ 	.byte	0x04
	.zero		1


	//   ....[56]....
        /*0470*/ 	.word	0x000009f0
        /*0474*/ 	.word	0x000000ff
        /*0478*/ 	.word	0x000000e0
        /*047c*/ 	.short	0x0100
        /*047e*/ 	.byte	0x04
	.zero		1


	//   ....[57]....
        /*0480*/ 	.word	0x00000a00
        /*0484*/ 	.word	0x000000ff
        /*0488*/ 	.word	0x00000200
        /*048c*/ 	.short	0x0100
        /*048e*/ 	.byte	0x04
	.zero		1


	//   ....[58]....
        /*0490*/ 	.word	0x00000a10
        /*0494*/ 	.word	0x000000ff
        /*0498*/ 	.word	0x000000e8
        /*049c*/ 	.short	0x0100
        /*049e*/ 	.byte	0x04
	.zero		1


	//   ....[59]....
        /*04a0*/ 	.word	0x00000a20
        /*04a4*/ 	.word	0x000000ff
        /*04a8*/ 	.word	0x00000208
        /*04ac*/ 	.short	0x0100
        /*04ae*/ 	.byte	0x04
	.zero		1


	//   ....[60]....
        /*04b0*/ 	.word	0x00000a30
        /*04b4*/ 	.word	0x000000ff
        /*04b8*/ 	.word	0x000000f0
        /*04bc*/ 	.short	0x0100
        /*04be*/ 	.byte	0x04
	.zero		1


	//   ....[61]....
        /*04c0*/ 	.word	0x00000a40
        /*04c4*/ 	.word	0x000000ff
        /*04c8*/ 	.word	0x00000210
        /*04cc*/ 	.short	0x0100
        /*04ce*/ 	.byte	0x04
	.zero		1


	//   ....[62]....
        /*04d0*/ 	.word	0x00000a50
        /*04d4*/ 	.word	0x000000ff
        /*04d8*/ 	.word	0x000000f8
        /*04dc*/ 	.short	0x0100
        /*04de*/ 	.byte	0x04
	.zero		1


	//   ....[63]....
        /*04e0*/ 	.word	0x00000a60
        /*04e4*/ 	.word	0x000000ff
        /*04e8*/ 	.word	0x00000218
        /*04ec*/ 	.short	0x0100
        /*04ee*/ 	.byte	0x04
	.zero		1


	//   ....[64]....
        /*04f0*/ 	.word	0x00000a70
        /*04f4*/ 	.word	0x000000ff
        /*04f8*/ 	.word	0x00000100
        /*04fc*/ 	.short	0x0100
        /*04fe*/ 	.byte	0x04
	.zero		1


	//   ....[65]....
        /*0500*/ 	.word	0x00000a80
        /*0504*/ 	.word	0x000000ff
        /*0508*/ 	.word	0x00000220
        /*050c*/ 	.short	0x0100
        /*050e*/ 	.byte	0x04
	.zero		1


	//   ....[66]....
        /*0510*/ 	.word	0x00000a90
        /*0514*/ 	.word	0x000000ff
        /*0518*/ 	.word	0x00000108
        /*051c*/ 	.short	0x0100
        /*051e*/ 	.byte	0x04
	.zero		1


	//   ....[67]....
        /*0520*/ 	.word	0x00000aa0
        /*0524*/ 	.word	0x000000ff
        /*0528*/ 	.word	0x00000228
        /*052c*/ 	.short	0x0100
        /*052e*/ 	.byte	0x04
	.zero		1


	//   ....[68]....
        /*0530*/ 	.word	0x00000ab0
        /*0534*/ 	.word	0x000000ff
        /*0538*/ 	.word	0x00000110
        /*053c*/ 	.short	0x0100
        /*053e*/ 	.byte	0x04
	.zero		1


	//   ....[69]....
        /*0540*/ 	.word	0x00000ac0
        /*0544*/ 	.word	0x000000ff
        /*0548*/ 	.word	0x00000230
        /*054c*/ 	.short	0x0100
        /*054e*/ 	.byte	0x04
	.zero		1


	//   ....[70]....
        /*0550*/ 	.word	0x00000ad0
        /*0554*/ 	.word	0x000000ff
        /*0558*/ 	.word	0x00000118
        /*055c*/ 	.short	0x0100
        /*055e*/ 	.byte	0x04
	.zero		1


	//   ....[71]....
        /*0560*/ 	.word	0x00000ae0
        /*0564*/ 	.word	0x000000ff
        /*0568*/ 	.word	0x00000238
        /*056c*/ 	.short	0x0100
        /*056e*/ 	.byte	0x04
	.zero		1


	//   ....[72]....
        /*0570*/ 	.word	0x00000c20
        /*0574*/ 	.word	0x000000ff
        /*0578*/ 	.word	0x00000240
        /*057c*/ 	.short	0x0100
        /*057e*/ 	.byte	0x04
	.zero		1


	//   ....[73]....
        /*0580*/ 	.word	0x00000c30
        /*0584*/ 	.word	0x000000ff
        /*0588*/ 	.word	0x00000248
        /*058c*/ 	.short	0x0100
        /*058e*/ 	.byte	0x04
	.zero		1


	//   ....[74]....
        /*0590*/ 	.word	0x00000d20
        /*0594*/ 	.word	0x000000ff
        /*0598*/ 	.word	0x00000250
        /*059c*/ 	.short	0x0100
        /*059e*/ 	.byte	0x06
	.zero		1


	//   ....[75]....
        /*05a0*/ 	.word	0x00000d30
        /*05a4*/ 	.word	0x000000ff
        /*05a8*/ 	.word	0x00000258
        /*05ac*/ 	.short	0x0100
        /*05ae*/ 	.byte	0x06
	.zero		1


	//   ....[76]....
        /*05b0*/ 	.word	0x00000e70
        /*05b4*/ 	.word	0x000000ff
        /*05b8*/ 	.word	0x00000260
        /*05bc*/ 	.short	0x0100
        /*05be*/ 	.byte	0x06
	.zero		1


	//   ....[77]....
        /*05c0*/ 	.word	0x00000e80
        /*05c4*/ 	.word	0x000000ff
        /*05c8*/ 	.word	0x00000270
        /*05cc*/ 	.short	0x0100
        /*05ce*/ 	.byte	0x06
	.zero		1


	//   ....[78]....
        /*05d0*/ 	.word	0x00000e90
        /*05d4*/ 	.word	0x000000ff
        /*05d8*/ 	.word	0x00000268
        /*05dc*/ 	.short	0x0100
        /*05de*/ 	.byte	0x06
	.zero		1


	//   ....[79]....
        /*05e0*/ 	.word	0x00000ea0
        /*05e4*/ 	.word	0x000000ff
        /*05e8*/ 	.word	0x00000278
        /*05ec*/ 	.short	0x0100
        /*05ee*/ 	.byte	0x06
	.zero		1


	//   ....[80]....
        /*05f0*/ 	.word	0x00000fd0
        /*05f4*/ 	.word	0x000000ff
        /*05f8*/ 	.word	0x00000280
        /*05fc*/ 	.short	0x0100
        /*05fe*/ 	.byte	0x04
	.zero		1


	//   ....[81]....
        /*0600*/ 	.word	0x00000fe0
        /*0604*/ 	.word	0x000000ff
        /*0608*/ 	.word	0x000002a0
        /*060c*/ 	.short	0x0100
        /*060e*/ 	.byte	0x04
	.zero		1


	//   ....[82]....
        /*0610*/ 	.word	0x00000ff0
        /*0614*/ 	.word	0x000000ff
        /*0618*/ 	.word	0x00000288
        /*061c*/ 	.short	0x0100
        /*061e*/ 	.byte	0x04
	.zero		1


	//   ....[83]....
        /*0620*/ 	.word	0x00001000
        /*0624*/ 	.word	0x000000ff
        /*0628*/ 	.word	0x000002a8
        /*062c*/ 	.short	0x0100
        /*062e*/ 	.byte	0x04
	.zero		1


	//   ....[84]....
        /*0630*/ 	.word	0x00001010
        /*0634*/ 	.word	0x000000ff
        /*0638*/ 	.word	0x00000290
        /*063c*/ 	.short	0x0100
        /*063e*/ 	.byte	0x04
	.zero		1


	//   ....[85]....
        /*0640*/ 	.word	0x00001020
        /*0644*/ 	.word	0x000000ff
        /*0648*/ 	.word	0x000002b0
        /*064c*/ 	.short	0x0100
        /*064e*/ 	.byte	0x04
	.zero		1


	//   ....[86]....
        /*0650*/ 	.word	0x00001030
        /*0654*/ 	.word	0x000000ff
        /*0658*/ 	.word	0x00000298
        /*065c*/ 	.short	0x0100
        /*065e*/ 	.byte	0x04
	.zero		1


	//   ....[87]....
        /*0660*/ 	.word	0x00001040
        /*0664*/ 	.word	0x000000ff
        /*0668*/ 	.word	0x000002b8
        /*066c*/ 	.short	0x0100
        /*066e*/ 	.byte	0x04
	.zero		1


	//   ....[88]....
        /*0670*/ 	.word	0x00001140
        /*0674*/ 	.word	0x000000ff
        /*0678*/ 	.word	0x000002c0
        /*067c*/ 	.short	0x0100
        /*067e*/ 	.byte	0x04
	.zero		1


	//   ....[89]....
        /*0680*/ 	.word	0x00001150
        /*0684*/ 	.word	0x000000ff
        /*0688*/ 	.word	0x000002d0
        /*068c*/ 	.short	0x0100
        /*068e*/ 	.byte	0x04
	.zero		1


	//   ....[90]....
        /*0690*/ 	.word	0x00001160
        /*0694*/ 	.word	0x000000ff
        /*0698*/ 	.word	0x000002c8
        /*069c*/ 	.short	0x0100
        /*069e*/ 	.byte	0x04
	.zero		1


	//   ....[91]....
        /*06a0*/ 	.word	0x00001170
        /*06a4*/ 	.word	0x000000ff
        /*06a8*/ 	.word	0x000002d8
        /*06ac*/ 	.short	0x0100
        /*06ae*/ 	.byte	0x04
	.zero		1


	//   ....[92]....
        /*06b0*/ 	.word	0x00001270
        /*06b4*/ 	.word	0x000000ff
        /*06b8*/ 	.word	0x000002e0
        /*06bc*/ 	.short	0x0100
        /*06be*/ 	.byte	0x06
	.zero		1


	//   ....[93]....
        /*06c0*/ 	.word	0x00001e50
        /*06c4*/ 	.word	0x00000000
        /*06c8*/ 	.word	0x000002d0
        /*06cc*/ 	.short	0x010a
        /*06ce*/ 	.byte	0xff
	.zero		1


	//   ....[94]....
        /*06d0*/ 	.word	0x00001e80
        /*06d4*/ 	.word	0x00000000
        /*06d8*/ 	.word	0x000002c0
        /*06dc*/ 	.short	0x0101
        /*06de*/ 	.byte	0xff
	.zero		1


	//   ....[95]....
        /*06e0*/ 	.word	0x00001f20
        /*06e4*/ 	.word	0x000000ff
        /*06e8*/ 	.word	0x00000120
        /*06ec*/ 	.short	0x010a
        /*06ee*/ 	.byte	0x04
	.zero		1


	//   ....[96]....
        /*06f0*/ 	.word	0x00001ff0
        /*06f4*/ 	.word	0x000000ff
        /*06f8*/ 	.word	0x00000120
        /*06fc*/ 	.short	0x010a
        /*06fe*/ 	.byte	0x21
	.zero		1


	//   ....[97]....
        /*0700*/ 	.word	0x000021a0
        /*0704*/ 	.word	0x000000ff
        /*0708*/ 	.word	0x00000120
        /*070c*/ 	.short	0x010a
        /*070e*/ 	.byte	0x05
	.zero		1


	//   ....[98]....
        /*0710*/ 	.word	0x000022b0
        /*0714*/ 	.word	0x000000ff
        /*0718*/ 	.word	0x00000258
        /*071c*/ 	.short	0x0101
        /*071e*/ 	.byte	0x0d
	.zero		1


	//   ....[99]....
        /*0720*/ 	.word	0x000022d0
        /*0724*/ 	.word	0x000000ff
        /*0728*/ 	.word	0x00000120
        /*072c*/ 	.short	0x010a
        /*072e*/ 	.byte	0x04
	.zero		1


	//   ....[100]....
        /*0730*/ 	.word	0x00002350
        /*0734*/ 	.word	0x000000ff
        /*0738*/ 	.word	0x00000120
        /*073c*/ 	.short	0x010a
        /*073e*/ 	.byte	0x11
	.zero		1


	//   ....[101]....
        /*0740*/ 	.word	0x000024f0
        /*0744*/ 	.word	0x000000ff
        /*0748*/ 	.word	0x00000120
        /*074c*/ 	.short	0x010a
        /*074e*/ 	.byte	0x05
	.zero		1


	//   ....[102]....
        /*0750*/ 	.word	0x00002630
        /*0754*/ 	.word	0x00000003
        /*0758*/ 	.word	0x00000260
        /*075c*/ 	.short	0x010a
        /*075e*/ 	.byte	0xff
	.zero		1


	//   ....[103]....
        /*0760*/ 	.word	0x00002780
        /*0764*/ 	.word	0x00000000
        /*0768*/ 	.word	0x00000000
        /*076c*/ 	.short	0x0101
        /*076e*/ 	.byte	0xff
	.zero		1


	//   ....[104]....
        /*0770*/ 	.word	0x00002d20
        /*0774*/ 	.word	0x000000ff
        /*0778*/ 	.word	0x00000000
        /*077c*/ 	.short	0x010a
        /*077e*/ 	.byte	0x04
	.zero		1


	//   ....[105]....
        /*0780*/ 	.word	0x00002db0
        /*0784*/ 	.word	0x000000ff
        /*0788*/ 	.word	0x00000000
        /*078c*/ 	.short	0x010a
        /*078e*/ 	.byte	0x05
	.zero		1


	//   ....[106]....
        /*0790*/ 	.word	0x00002e40
        /*0794*/ 	.word	0x000000ff
        /*0798*/ 	.word	0x00000000
        /*079c*/ 	.short	0x010a
        /*079e*/ 	.byte	0x05
	.zero		1


	//   ....[107]....
        /*07a0*/ 	.word	0x00002ed0
        /*07a4*/ 	.word	0x000000ff
        /*07a8*/ 	.word	0x00000000
        /*07ac*/ 	.short	0x010a
        /*07ae*/ 	.byte	0x05
	.zero		1


	//   ....[108]....
        /*07b0*/ 	.word	0x00002f60
        /*07b4*/ 	.word	0x000000ff
        /*07b8*/ 	.word	0x00000000
        /*07bc*/ 	.short	0x010a
        /*07be*/ 	.byte	0x05
	.zero		1


	//   ....[109]....
        /*07c0*/ 	.word	0x00002ff0
        /*07c4*/ 	.word	0x000000ff
        /*07c8*/ 	.word	0x00000000
        /*07cc*/ 	.short	0x010a
        /*07ce*/ 	.byte	0x05
	.zero		1


	//   ....[110]....
        /*07d0*/ 	.word	0x00003080
        /*07d4*/ 	.word	0x000000ff
        /*07d8*/ 	.word	0x00000000
        /*07dc*/ 	.short	0x010a
        /*07de*/ 	.byte	0x05
	.zero		1


	//   ....[111]....
        /*07e0*/ 	.word	0x00003110
        /*07e4*/ 	.word	0x000000ff
        /*07e8*/ 	.word	0x00000000
        /*07ec*/ 	.short	0x010a
        /*07ee*/ 	.byte	0x05
	.zero		1


	//   ....[112]....
        /*07f0*/ 	.word	0x000031a0
        /*07f4*/ 	.word	0x000000ff
        /*07f8*/ 	.word	0x00000000
        /*07fc*/ 	.short	0x010a
        /*07fe*/ 	.byte	0x05
	.zero		1


	//   ....[113]....
        /*0800*/ 	.word	0x00003230
        /*0804*/ 	.word	0x000000ff
        /*0808*/ 	.word	0x00000000
        /*080c*/ 	.short	0x010a
        /*080e*/ 	.byte	0x05
	.zero		1


	//   ....[114]....
        /*0810*/ 	.word	0x000032c0
        /*0814*/ 	.word	0x000000ff
        /*0818*/ 	.word	0x00000000
        /*081c*/ 	.short	0x010a
        /*081e*/ 	.byte	0x05
	.zero		1


	//   ....[115]....
        /*0820*/ 	.word	0x00003350
        /*0824*/ 	.word	0x000000ff
        /*0828*/ 	.word	0x00000000
        /*082c*/ 	.short	0x010a
        /*082e*/ 	.byte	0x05
	.zero		1


	//   ....[116]....
        /*0830*/ 	.word	0x000033e0
        /*0834*/ 	.word	0x000000ff
        /*0838*/ 	.word	0x00000000
        /*083c*/ 	.short	0x010a
        /*083e*/ 	.byte	0x05
	.zero		1


	//   ....[117]....
        /*0840*/ 	.word	0x00003470
        /*0844*/ 	.word	0x000000ff
        /*0848*/ 	.word	0x00000000
        /*084c*/ 	.short	0x010a
        /*084e*/ 	.byte	0x05
	.zero		1


	//   ....[118]....
        /*0850*/ 	.word	0x00003500
        /*0854*/ 	.word	0x000000ff
        /*0858*/ 	.word	0x00000000
        /*085c*/ 	.short	0x010a
        /*085e*/ 	.byte	0x05
	.zero		1


	//   ....[119]....
        /*0860*/ 	.word	0x00003590
        /*0864*/ 	.word	0x000000ff
        /*0868*/ 	.word	0x00000000
        /*086c*/ 	.short	0x010a
        /*086e*/ 	.byte	0x05
	.zero		1


	//   ....[120]....
        /*0870*/ 	.word	0x00003620
        /*0874*/ 	.word	0x000000ff
        /*0878*/ 	.word	0x00000000
        /*087c*/ 	.short	0x010a
        /*087e*/ 	.byte	0x05
	.zero		1


	//   ....[121]....
        /*0880*/ 	.word	0x000036b0
        /*0884*/ 	.word	0x000000ff
        /*0888*/ 	.word	0x00000000
        /*088c*/ 	.short	0x010a
        /*088e*/ 	.byte	0x05
	.zero		1


	//   ....[122]....
        /*0890*/ 	.word	0x00003740
        /*0894*/ 	.word	0x000000ff
        /*0898*/ 	.word	0x00000000
        /*089c*/ 	.short	0x010a
        /*089e*/ 	.byte	0x05
	.zero		1


	//   ....[123]....
        /*08a0*/ 	.word	0x000037d0
        /*08a4*/ 	.word	0x000000ff
        /*08a8*/ 	.word	0x00000000
        /*08ac*/ 	.short	0x010a
        /*08ae*/ 	.byte	0x05
	.zero		1


	//   ....[124]....
        /*08b0*/ 	.word	0x00003860
        /*08b4*/ 	.word	0x000000ff
        /*08b8*/ 	.word	0x00000000
        /*08bc*/ 	.short	0x010a
        /*08be*/ 	.byte	0x05
	.zero		1


	//   ....[125]....
        /*08c0*/ 	.word	0x000038f0
        /*08c4*/ 	.word	0x000000ff
        /*08c8*/ 	.word	0x00000000
        /*08cc*/ 	.short	0x010a
        /*08ce*/ 	.byte	0x05
	.zero		1


	//   ....[126]....
        /*08d0*/ 	.word	0x00003980
        /*08d4*/ 	.word	0x000000ff
        /*08d8*/ 	.word	0x00000000
        /*08dc*/ 	.short	0x010a
        /*08de*/ 	.byte	0x05
	.zero		1


	//   ....[127]....
        /*08e0*/ 	.word	0x00003a10
        /*08e4*/ 	.word	0x000000ff
        /*08e8*/ 	.word	0x00000000
        /*08ec*/ 	.short	0x010a
        /*08ee*/ 	.byte	0x05
	.zero		1


	//   ....[128]....
        /*08f0*/ 	.word	0x00003aa0
        /*08f4*/ 	.word	0x000000ff
        /*08f8*/ 	.word	0x00000000
        /*08fc*/ 	.short	0x010a
        /*08fe*/ 	.byte	0x05
	.zero		1


	//   ....[129]....
        /*0900*/ 	.word	0x00003b30
        /*0904*/ 	.word	0x000000ff
        /*0908*/ 	.word	0x00000000
        /*090c*/ 	.short	0x010a
        /*090e*/ 	.byte	0x05
	.zero		1


	//   ....[130]....
        /*0910*/ 	.word	0x00003bc0
        /*0914*/ 	.word	0x000000ff
        /*0918*/ 	.word	0x00000000
        /*091c*/ 	.short	0x010a
        /*091e*/ 	.byte	0x05
	.zero		1


	//   ....[131]....
        /*0920*/ 	.word	0x00003c50
        /*0924*/ 	.word	0x000000ff
        /*0928*/ 	.word	0x00000000
        /*092c*/ 	.short	0x010a
        /*092e*/ 	.byte	0x05
	.zero		1


	//   ....[132]....
        /*0930*/ 	.word	0x00003ce0
        /*0934*/ 	.word	0x000000ff
        /*0938*/ 	.word	0x00000000
        /*093c*/ 	.short	0x010a
        /*093e*/ 	.byte	0x05
	.zero		1


	//   ....[133]....
        /*0940*/ 	.word	0x00003d70
        /*0944*/ 	.word	0x000000ff
        /*0948*/ 	.word	0x00000000
        /*094c*/ 	.short	0x010a
        /*094e*/ 	.byte	0x05
	.zero		1


	//   ....[134]....
        /*0950*/ 	.word	0x00003e00
        /*0954*/ 	.word	0x000000ff
        /*0958*/ 	.word	0x00000000
        /*095c*/ 	.short	0x010a
        /*095e*/ 	.byte	0x05
	.zero		1


	//   ....[135]....
        /*0960*/ 	.word	0x00003e90
        /*0964*/ 	.word	0x000000ff
        /*0968*/ 	.word	0x00000000
        /*096c*/ 	.short	0x010a
        /*096e*/ 	.byte	0x05
	.zero		1


	//   ....[136]....
        /*0970*/ 	.word	0x00003f20
        /*0974*/ 	.word	0x000000ff
        /*0978*/ 	.word	0x00000000
        /*097c*/ 	.short	0x010a
        /*097e*/ 	.byte	0x05
	.zero		1


	//   ....[137]....
        /*0980*/ 	.word	0x00003fb0
        /*0984*/ 	.word	0x000000ff
        /*0988*/ 	.word	0x00000000
        /*098c*/ 	.short	0x010a
        /*098e*/ 	.byte	0x05
	.zero		1


	//   ....[138]....
        /*0990*/ 	.word	0x00004040
        /*0994*/ 	.word	0x000000ff
        /*0998*/ 	.word	0x00000000
        /*099c*/ 	.short	0x010a
        /*099e*/ 	.byte	0x05
	.zero		1


	//   ....[139]....
        /*09a0*/ 	.word	0x000040e0
        /*09a4*/ 	.word	0x00000000
        /*09a8*/ 	.word	0x00000000
        /*09ac*/ 	.short	0x010a
        /*09ae*/ 	.byte	0xff
	.zero		1


	//   ....[140]....
        /*09b0*/ 	.word	0x00004220
        /*09b4*/ 	.word	0x00000002
        /*09b8*/ 	.word	0x000002c0
        /*09bc*/ 	.short	0x010a
        /*09be*/ 	.byte	0xff
	.zero		1


	//   ....[141]....
        /*09c0*/ 	.word	0x00004290
        /*09c4*/ 	.word	0x00000002
        /*09c8*/ 	.word	0x00000000
        /*09cc*/ 	.short	0x0101
        /*09ce*/ 	.byte	0xff
	.zero		1


	//   ....[142]....
        /*09d0*/ 	.word	0x000042b0
        /*09d4*/ 	.word	0x000000ff
        /*09d8*/ 	.word	0x00000270
        /*09dc*/ 	.short	0x010a
        /*09de*/ 	.byte	0x04
	.zero		1


	//   ....[143]....
        /*09e0*/ 	.word	0x000043d0
        /*09e4*/ 	.word	0x00000002
        /*09e8*/ 	.word	0x00000260
        /*09ec*/ 	.short	0x010a
        /*09ee*/ 	.byte	0xff
	.zero		1


	//   ....[144]....
        /*09f0*/ 	.word	0x000044d0
        /*09f4*/ 	.word	0x00000002
        /*09f8*/ 	.word	0x00000000
        /*09fc*/ 	.short	0x0101
        /*09fe*/ 	.byte	0xff
	.zero		1


	//   ....[145]....
        /*0a00*/ 	.word	0x00004560
        /*0a04*/ 	.word	0x000000ff
        /*0a08*/ 	.word	0x00000270
        /*0a0c*/ 	.short	0x0106
        /*0a0e*/ 	.byte	0x04
	.zero		1


	//   ....[146]....
        /*0a10*/ 	.word	0x00004580
        /*0a14*/ 	.word	0x000000ff
        /*0a18*/ 	.word	0x00000270
        /*0a1c*/ 	.short	0x010a
        /*0a1e*/ 	.byte	0x04
	.zero		1


	//   ....[147]....
        /*0a20*/ 	.word	0x00004610
        /*0a24*/ 	.word	0x000000ff
        /*0a28*/ 	.word	0x00000270
        /*0a2c*/ 	.short	0x0106
        /*0a2e*/ 	.byte	0x07
	.zero		1


	//   ....[148]....
        /*0a30*/ 	.word	0x00004650
        /*0a34*/ 	.word	0x00000000
        /*0a38*/ 	.word	0x00000270
        /*0a3c*/ 	.short	0x010a
        /*0a3e*/ 	.byte	0xff
	.zero		1


	//   ....[149]....
        /*0a40*/ 	.word	0x000048a0
        /*0a44*/ 	.word	0x000000ff
        /*0a48*/ 	.word	0x00000008
        /*0a4c*/ 	.short	0x010a
        /*0a4e*/ 	.byte	0x05
	.zero		1


	//   ....[150]....
        /*0a50*/ 	.word	0x000048c0
        /*0a54*/ 	.word	0x000000ff
        /*0a58*/ 	.word	0x00000008
        /*0a5c*/ 	.short	0x010a
        /*0a5e*/ 	.byte	0x05
	.zero		1


	//   ....[151]....
        /*0a60*/ 	.word	0x00004a50
        /*0a64*/ 	.word	0x000000ff
        /*0a68*/ 	.word	0x00000008
        /*0a6c*/ 	.short	0x010a
        /*0a6e*/ 	.byte	0x05
	.zero		1


	//   ....[152]....
        /*0a70*/ 	.word	0x00004a70
        /*0a74*/ 	.word	0x000000ff
        /*0a78*/ 	.word	0x00000008
        /*0a7c*/ 	.short	0x010a
        /*0a7e*/ 	.byte	0x05
	.zero		1


	//   ....[153]....
        /*0a80*/ 	.word	0x00004b30
        /*0a84*/ 	.word	0x000000ff
        /*0a88*/ 	.word	0x00000000
        /*0a8c*/ 	.short	0x0101
        /*0a8e*/ 	.byte	0x04
	.zero		1


	//   ....[154]....
        /*0a90*/ 	.word	0x00004e30
        /*0a94*/ 	.word	0x00000000
        /*0a98*/ 	.word	0x00000260
        /*0a9c*/ 	.short	0x010a
        /*0a9e*/ 	.byte	0xff
	.zero		1


	//   ....[155]....
        /*0aa0*/ 	.word	0x00004ef0
        /*0aa4*/ 	.word	0x00000000
        /*0aa8*/ 	.word	0x00000000
        /*0aac*/ 	.short	0x0101
        /*0aae*/ 	.byte	0xff
	.zero		1


	//   ....[156]....
        /*0ab0*/ 	.word	0x00004fb0
        /*0ab4*/ 	.word	0x000000ff
        /*0ab8*/ 	.word	0x00000000
        /*0abc*/ 	.short	0x010a
        /*0abe*/ 	.byte	0x04
	.zero		1


	//   ....[157]....
        /*0ac0*/ 	.word	0x00004fc0
        /*0ac4*/ 	.word	0x000000ff
        /*0ac8*/ 	.word	0x000002a0
        /*0acc*/ 	.short	0x010a
        /*0ace*/ 	.byte	0x17
	.zero		1


	//   ....[158]....
        /*0ad0*/ 	.word	0x00005070
        /*0ad4*/ 	.word	0x000000ff
        /*0ad8*/ 	.word	0x00000000
        /*0adc*/ 	.short	0x010a
        /*0ade*/ 	.byte	0x05
	.zero		1


	//   ....[159]....
        /*0ae0*/ 	.word	0x000051b0
        /*0ae4*/ 	.word	0x000000ff
        /*0ae8*/ 	.word	0x00000000
        /*0aec*/ 	.short	0x010a
        /*0aee*/ 	.byte	0x04
	.zero		1


	//   ....[160]....
        /*0af0*/ 	.word	0x00005400
        /*0af4*/ 	.word	0x000000ff
        /*0af8*/ 	.word	0x00000000
        /*0afc*/ 	.short	0x010a
        /*0afe*/ 	.byte	0x04
	.zero		1


	//   ....[161]....
        /*0b00*/ 	.word	0x00005490
        /*0b04*/ 	.word	0x000000ff
        /*0b08*/ 	.word	0x00000000
        /*0b0c*/ 	.short	0x010a
        /*0b0e*/ 	.byte	0x05
	.zero		1


	//   ....[162]....
        /*0b10*/ 	.word	0x00005520
        /*0b14*/ 	.word	0x000000ff
        /*0b18*/ 	.word	0x00000000
        /*0b1c*/ 	.short	0x010a
        /*0b1e*/ 	.byte	0x05
	.zero		1


	//   ....[163]....
        /*0b20*/ 	.word	0x000055c0
        /*0b24*/ 	.word	0x00000000
        /*0b28*/ 	.word	0x00000000
        /*0b2c*/ 	.short	0x010a
        /*0b2e*/ 	.byte	0xff
	.zero		1


	//   ....[164]....
        /*0b30*/ 	.word	0x00005600
        /*0b34*/ 	.word	0x00000000
        /*0b38*/ 	.word	0x00000000
        /*0b3c*/ 	.short	0x010a
        /*0b3e*/ 	.byte	0xff
	.zero		1


	//   ....[165]....
        /*0b40*/ 	.word	0x00005670
        /*0b44*/ 	.word	0x000000ff
        /*0b48*/ 	.word	0x00000000
        /*0b4c*/ 	.short	0x0101
        /*0b4e*/ 	.byte	0x04
	.zero		1


	//   ....[166]....
        /*0b50*/ 	.word	0x000056b0
        /*0b54*/ 	.word	0x000000ff
        /*0b58*/ 	.word	0x000002e0
        /*0b5c*/ 	.short	0x010a
        /*0b5e*/ 	.byte	0x11
	.zero		1


	//   ....[167]....
        /*0b60*/ 	.word	0x00005700
        /*0b64*/ 	.word	0x000000ff
        /*0b68*/ 	.word	0x00000000
        /*0b6c*/ 	.short	0x0101
        /*0b6e*/ 	.byte	0x04
	.zero		1


	//   ....[168]....
        /*0b70*/ 	.word	0x00005b80
        /*0b74*/ 	.word	0x00000007
        /*0b78*/ 	.word	0x00000260
        /*0b7c*/ 	.short	0x010a
        /*0b7e*/ 	.byte	0xff
	.zero		1


	//   ....[169]....
        /*0b80*/ 	.word	0x00005cf0
        /*0b84*/ 	.word	0x00000000
        /*0b88*/ 	.word	0x00000000
        /*0b8c*/ 	.short	0x0101
        /*0b8e*/ 	.byte	0xff
	.zero		1


	//   ....[170]....
        /*0b90*/ 	.word	0x00006160
        /*0b94*/ 	.word	0x000000ff
        /*0b98*/ 	.word	0x00000258
        /*0b9c*/ 	.short	0x010a
        /*0b9e*/ 	.byte	0x11
	.zero		1


	//   ....[171]....
        /*0ba0*/ 	.word	0x000062e0
        /*0ba4*/ 	.word	0x000000ff
        /*0ba8*/ 	.word	0x00000248
        /*0bac*/ 	.short	0x010a
        /*0bae*/ 	.byte	0x11
	.zero		1


	//   ....[172]....
        /*0bb0*/ 	.word	0x000064f0
        /*0bb4*/ 	.word	0x000000ff
        /*0bb8*/ 	.word	0x00000240
        /*0bbc*/ 	.short	0x010b
        /*0bbe*/ 	.byte	0x11
	.zero		1


	//   ....[173]....
        /*0bc0*/ 	.word	0x00006500
        /*0bc4*/ 	.word	0x000000ff
        /*0bc8*/ 	.word	0x00000000
        /*0bcc*/ 	.short	0x0101
        /*0bce*/ 	.byte	0x1b
	.zero		1


	//   ....[174]....
        /*0bd0*/ 	.word	0x00006540
        /*0bd4*/ 	.word	0x00000000
        /*0bd8*/ 	.word	0x00000248
        /*0bdc*/ 	.short	0x010a
        /*0bde*/ 	.byte	0xff
	.zero		1


	//   ....[175]....
        /*0be0*/ 	.word	0x000068b0
        /*0be4*/ 	.word	0x00000003
        /*0be8*/ 	.word	0x00000260
        /*0bec*/ 	.short	0x010a
        /*0bee*/ 	.byte	0xff
	.zero		1


	//   ....[176]....
        /*0bf0*/ 	.word	0x00006a30
        /*0bf4*/ 	.word	0x00000000
        /*0bf8*/ 	.word	0x00000000
        /*0bfc*/ 	.short	0x0101
        /*0bfe*/ 	.byte	0xff
	.zero		1


	//   ....[177]....
        /*0c00*/ 	.word	0x00007490
        /*0c04*/ 	.word	0x000000ff
        /*0c08*/ 	.word	0x00000240
        /*0c0c*/ 	.short	0x010a
        /*0c0e*/ 	.byte	0x2c
	.zero		1


	//   ....[178]....
        /*0c10*/ 	.word	0x000074a0
        /*0c14*/ 	.word	0x00000052
        /*0c18*/ 	.word	0x00000280
        /*0c1c*/ 	.short	0x010a
        /*0c1e*/ 	.byte	0xff
	.zero		1


	//   ....[179]....
        /*0c20*/ 	.word	0x000075f0
        /*0c24*/ 	.word	0x000000ff
        /*0c28*/ 	.word	0x00000240
        /*0c2c*/ 	.short	0x010a
        /*0c2e*/ 	.byte	0x2c
	.zero		1


	//   ....[180]....
        /*0c30*/ 	.word	0x000076e0
        /*0c34*/ 	.word	0x000000ff
        /*0c38*/ 	.word	0x00000000
        /*0c3c*/ 	.short	0x0101
        /*0c3e*/ 	.byte	0x04
	.zero		1


	//   ....[181]....
        /*0c40*/ 	.word	0x00007740
        /*0c44*/ 	.word	0x00000052
        /*0c48*/ 	.word	0x00000280
        /*0c4c*/ 	.short	0x010a
        /*0c4e*/ 	.byte	0xff
	.zero		1


	//   ....[182]....
        /*0c50*/ 	.word	0x00007b20
        /*0c54*/ 	.word	0x00000052
        /*0c58*/ 	.word	0x00000000
        /*0c5c*/ 	.short	0x0101
        /*0c5e*/ 	.byte	0xff
	.zero		1


	//   ....[183]....
        /*0c60*/ 	.word	0x00008370
        /*0c64*/ 	.word	0x00000000
        /*0c68*/ 	.word	0x000002d0
        /*0c6c*/ 	.short	0x010a
        /*0c6e*/ 	.byte	0xff
	.zero		1


	//   ....[184]....
        /*0c70*/ 	.word	0x000083d0
        /*0c74*/ 	.word	0x00000000
        /*0c78*/ 	.word	0x00000120
        /*0c7c*/ 	.short	0x010a
        /*0c7e*/ 	.byte	0xff
	.zero		1


	//   ....[185]....
        /*0c80*/ 	.word	0x00008430
        /*0c84*/ 	.word	0x00000000
        /*0c88*/ 	.word	0x00000120
        /*0c8c*/ 	.short	0x010a
        /*0c8e*/ 	.byte	0xff
	.zero		1


	//   ....[186]....
        /*0c90*/ 	.word	0x00008480
        /*0c94*/ 	.word	0x00000003
        /*0c98*/ 	.word	0x00000260
        /*0c9c*/ 	.short	0x010a
        /*0c9e*/ 	.byte	0xff
	.zero		1


	//   ....[187]....
        /*0ca0*/ 	.word	0x000084e0
        /*0ca4*/ 	.word	0x00000000
        /*0ca8*/ 	.word	0x00000000
        /*0cac*/ 	.short	0x010a
        /*0cae*/ 	.byte	0xff
	.zero		1


	//   ....[188]....
        /*0cb0*/ 	.word	0x00008540
        /*0cb4*/ 	.word	0x00000000
        /*0cb8*/ 	.word	0x00000000
        /*0cbc*/ 	.short	0x010a
        /*0cbe*/ 	.byte	0xff
	.zero		1


	//   ....[189]....
        /*0cc0*/ 	.word	0x000085a0
        /*0cc4*/ 	.word	0x00000000
        /*0cc8*/ 	.word	0x00000000
        /*0ccc*/ 	.short	0x010a
        /*0cce*/ 	.byte	0xff
	.zero		1


	//   ....[190]....
        /*0cd0*/ 	.word	0x00008600
        /*0cd4*/ 	.word	0x00000000
        /*0cd8*/ 	.word	0x00000000
        /*0cdc*/ 	.short	0x010a
        /*0cde*/ 	.byte	0xff
	.zero		1


	//   ....[191]....
        /*0ce0*/ 	.word	0x00008660
        /*0ce4*/ 	.word	0x00000000
        /*0ce8*/ 	.word	0x00000000
        /*0cec*/ 	.short	0x010a
        /*0cee*/ 	.byte	0xff
	.zero		1


	//   ....[192]....
        /*0cf0*/ 	.word	0x000086c0
        /*0cf4*/ 	.word	0x00000000
        /*0cf8*/ 	.word	0x00000000
        /*0cfc*/ 	.short	0x010a
        /*0cfe*/ 	.byte	0xff
	.zero		1


	//   ....[193]....
        /*0d00*/ 	.word	0x00008720
        /*0d04*/ 	.word	0x00000000
        /*0d08*/ 	.word	0x00000000
        /*0d0c*/ 	.short	0x010a
        /*0d0e*/ 	.byte	0xff
	.zero		1


	//   ....[194]....
        /*0d10*/ 	.word	0x00008780
        /*0d14*/ 	.word	0x00000000
        /*0d18*/ 	.word	0x00000000
        /*0d1c*/ 	.short	0x010a
        /*0d1e*/ 	.byte	0xff
	.zero		1


	//   ....[195]....
        /*0d20*/ 	.word	0x000087e0
        /*0d24*/ 	.word	0x00000000
        /*0d28*/ 	.word	0x00000000
        /*0d2c*/ 	.short	0x010a
        /*0d2e*/ 	.byte	0xff
	.zero		1


	//   ....[196]....
        /*0d30*/ 	.word	0x00008840
        /*0d34*/ 	.word	0x00000000
        /*0d38*/ 	.word	0x00000000
        /*0d3c*/ 	.short	0x010a
        /*0d3e*/ 	.byte	0xff
	.zero		1


	//   ....[197]....
        /*0d40*/ 	.word	0x000088a0
        /*0d44*/ 	.word	0x00000000
        /*0d48*/ 	.word	0x00000000
        /*0d4c*/ 	.short	0x010a
        /*0d4e*/ 	.byte	0xff
	.zero		1


	//   ....[198]....
        /*0d50*/ 	.word	0x00008900
        /*0d54*/ 	.word	0x00000000
        /*0d58*/ 	.word	0x00000000
        /*0d5c*/ 	.short	0x010a
        /*0d5e*/ 	.byte	0xff
	.zero		1


	//   ....[199]....
        /*0d60*/ 	.word	0x00008960
        /*0d64*/ 	.word	0x00000000
        /*0d68*/ 	.word	0x00000000
        /*0d6c*/ 	.short	0x010a
        /*0d6e*/ 	.byte	0xff
	.zero		1


	//   ....[200]....
        /*0d70*/ 	.word	0x000089c0
        /*0d74*/ 	.word	0x00000000
        /*0d78*/ 	.word	0x00000000
        /*0d7c*/ 	.short	0x010a
        /*0d7e*/ 	.byte	0xff
	.zero		1


	//   ....[201]....
        /*0d80*/ 	.word	0x00008a20
        /*0d84*/ 	.word	0x00000000
        /*0d88*/ 	.word	0x00000000
        /*0d8c*/ 	.short	0x010a
        /*0d8e*/ 	.byte	0xff
	.zero		1


	//   ....[202]....
        /*0d90*/ 	.word	0x00008a80
        /*0d94*/ 	.word	0x00000000
        /*0d98*/ 	.word	0x00000000
        /*0d9c*/ 	.short	0x010a
        /*0d9e*/ 	.byte	0xff
	.zero		1


	//   ....[203]....
        /*0da0*/ 	.word	0x00008ae0
        /*0da4*/ 	.word	0x00000000
        /*0da8*/ 	.word	0x00000000
        /*0dac*/ 	.short	0x010a
        /*0dae*/ 	.byte	0xff
	.zero		1


	//   ....[204]....
        /*0db0*/ 	.word	0x00008b40
        /*0db4*/ 	.word	0x00000000
        /*0db8*/ 	.word	0x00000000
        /*0dbc*/ 	.short	0x010a
        /*0dbe*/ 	.byte	0xff
	.zero		1


	//   ....[205]....
        /*0dc0*/ 	.word	0x00008ba0
        /*0dc4*/ 	.word	0x00000000
        /*0dc8*/ 	.word	0x00000000
        /*0dcc*/ 	.short	0x010a
        /*0dce*/ 	.byte	0xff
	.zero		1


	//   ....[206]....
        /*0dd0*/ 	.word	0x00008c00
        /*0dd4*/ 	.word	0x00000000
        /*0dd8*/ 	.word	0x00000000
        /*0ddc*/ 	.short	0x010a
        /*0dde*/ 	.byte	0xff
	.zero		1


	//   ....[207]....
        /*0de0*/ 	.word	0x00008c60
        /*0de4*/ 	.word	0x00000000
        /*0de8*/ 	.word	0x00000000
        /*0dec*/ 	.short	0x010a
        /*0dee*/ 	.byte	0xff
	.zero		1


	//   ....[208]....
        /*0df0*/ 	.word	0x00008cc0
        /*0df4*/ 	.word	0x00000000
        /*0df8*/ 	.word	0x00000000
        /*0dfc*/ 	.short	0x010a
        /*0dfe*/ 	.byte	0xff
	.zero		1


	//   ....[209]....
        /*0e00*/ 	.word	0x00008d20
        /*0e04*/ 	.word	0x00000000
        /*0e08*/ 	.word	0x00000000
        /*0e0c*/ 	.short	0x010a
        /*0e0e*/ 	.byte	0xff
	.zero		1


	//   ....[210]....
        /*0e10*/ 	.word	0x00008d80
        /*0e14*/ 	.word	0x00000000
        /*0e18*/ 	.word	0x00000000
        /*0e1c*/ 	.short	0x010a
        /*0e1e*/ 	.byte	0xff
	.zero		1


	//   ....[211]....
        /*0e20*/ 	.word	0x00008de0
        /*0e24*/ 	.word	0x00000000
        /*0e28*/ 	.word	0x00000000
        /*0e2c*/ 	.short	0x010a
        /*0e2e*/ 	.byte	0xff
	.zero		1


	//   ....[212]....
        /*0e30*/ 	.word	0x00008e40
        /*0e34*/ 	.word	0x00000000
        /*0e38*/ 	.word	0x00000000
        /*0e3c*/ 	.short	0x010a
        /*0e3e*/ 	.byte	0xff
	.zero		1


	//   ....[213]....
        /*0e40*/ 	.word	0x00008ea0
        /*0e44*/ 	.word	0x00000000
        /*0e48*/ 	.word	0x00000000
        /*0e4c*/ 	.short	0x010a
        /*0e4e*/ 	.byte	0xff
	.zero		1


	//   ....[214]....
        /*0e50*/ 	.word	0x00008f00
        /*0e54*/ 	.word	0x00000000
        /*0e58*/ 	.word	0x00000000
        /*0e5c*/ 	.short	0x010a
        /*0e5e*/ 	.byte	0xff
	.zero		1


	//   ....[215]....
        /*0e60*/ 	.word	0x00008f60
        /*0e64*/ 	.word	0x00000000
        /*0e68*/ 	.word	0x00000000
        /*0e6c*/ 	.short	0x010a
        /*0e6e*/ 	.byte	0xff
	.zero		1


	//   ....[216]....
        /*0e70*/ 	.word	0x00008fc0
        /*0e74*/ 	.word	0x00000000
        /*0e78*/ 	.word	0x00000000
        /*0e7c*/ 	.short	0x010a
        /*0e7e*/ 	.byte	0xff
	.zero		1


	//   ....[217]....
        /*0e80*/ 	.word	0x00009020
        /*0e84*/ 	.word	0x00000000
        /*0e88*/ 	.word	0x00000000
        /*0e8c*/ 	.short	0x010a
        /*0e8e*/ 	.byte	0xff
	.zero		1


	//   ....[218]....
        /*0e90*/ 	.word	0x00009080
        /*0e94*/ 	.word	0x00000000
        /*0e98*/ 	.word	0x00000000
        /*0e9c*/ 	.short	0x010a
        /*0e9e*/ 	.byte	0xff
	.zero		1


	//   ....[219]....
        /*0ea0*/ 	.word	0x000090e0
        /*0ea4*/ 	.word	0x00000000
        /*0ea8*/ 	.word	0x00000000
        /*0eac*/ 	.short	0x010a
        /*0eae*/ 	.byte	0xff
	.zero		1


	//   ....[220]....
        /*0eb0*/ 	.word	0x00009140
        /*0eb4*/ 	.word	0x00000000
        /*0eb8*/ 	.word	0x00000000
        /*0ebc*/ 	.short	0x010a
        /*0ebe*/ 	.byte	0xff
	.zero		1


	//   ....[221]....
        /*0ec0*/ 	.word	0x000091a0
        /*0ec4*/ 	.word	0x00000000
        /*0ec8*/ 	.word	0x00000000
        /*0ecc*/ 	.short	0x010a
        /*0ece*/ 	.byte	0xff
	.zero		1


	//   ....[222]....
        /*0ed0*/ 	.word	0x000091f0
        /*0ed4*/ 	.word	0x00000002
        /*0ed8*/ 	.word	0x000002c0
        /*0edc*/ 	.short	0x010a
        /*0ede*/ 	.byte	0xff
	.zero		1


	//   ....[223]....
        /*0ee0*/ 	.word	0x00009250
        /*0ee4*/ 	.word	0x00000002
        /*0ee8*/ 	.word	0x00000270
        /*0eec*/ 	.short	0x010a
        /*0eee*/ 	.byte	0xff
	.zero		1


	//   ....[224]....
        /*0ef0*/ 	.word	0x000092a0
        /*0ef4*/ 	.word	0x00000002
        /*0ef8*/ 	.word	0x00000260
        /*0efc*/ 	.short	0x010a
        /*0efe*/ 	.byte	0xff
	.zero		1


	//   ....[225]....
        /*0f00*/ 	.word	0x00009300
        /*0f04*/ 	.word	0x00000000
        /*0f08*/ 	.word	0x00000270
        /*0f0c*/ 	.short	0x010a
        /*0f0e*/ 	.byte	0xff
	.zero		1


	//   ....[226]....
        /*0f10*/ 	.word	0x00009360
        /*0f14*/ 	.word	0x00000005
        /*0f18*/ 	.word	0x00000008
        /*0f1c*/ 	.short	0x010a
        /*0f1e*/ 	.byte	0xff
	.zero		1


	//   ....[227]....
        /*0f20*/ 	.word	0x00009450
        /*0f24*/ 	.word	0x00000000
        /*0f28*/ 	.word	0x00000008
        /*0f2c*/ 	.short	0x010a
        /*0f2e*/ 	.byte	0xff
	.zero		1


	//   ....[228]....
        /*0f30*/ 	.word	0x000094a0
        /*0f34*/ 	.word	0x00000000
        /*0f38*/ 	.word	0x00000260
        /*0f3c*/ 	.short	0x010a
        /*0f3e*/ 	.byte	0xff
	.zero		1


	//   ....[229]....
        /*0f40*/ 	.word	0x00009500
        /*0f44*/ 	.word	0x00000000
        /*0f48*/ 	.word	0x000002a0
        /*0f4c*/ 	.short	0x010a
        /*0f4e*/ 	.byte	0xff
	.zero		1


	//   ....[230]....
        /*0f50*/ 	.word	0x00009560
        /*0f54*/ 	.word	0x00000000
        /*0f58*/ 	.word	0x00000000
        /*0f5c*/ 	.short	0x010a
        /*0f5e*/ 	.byte	0xff
	.zero		1


	//   ....[231]....
        /*0f60*/ 	.word	0x000095c0
        /*0f64*/ 	.word	0x00000000
        /*0f68*/ 	.word	0x00000000
        /*0f6c*/ 	.short	0x010a
        /*0f6e*/ 	.byte	0xff
	.zero		1


	//   ....[232]....
        /*0f70*/ 	.word	0x00009620
        /*0f74*/ 	.word	0x00000000
        /*0f78*/ 	.word	0x00000000
        /*0f7c*/ 	.short	0x010a
        /*0f7e*/ 	.byte	0xff
	.zero		1


	//   ....[233]....
        /*0f80*/ 	.word	0x00009680
        /*0f84*/ 	.word	0x00000000
        /*0f88*/ 	.word	0x00000000
        /*0f8c*/ 	.short	0x010a
        /*0f8e*/ 	.byte	0xff
	.zero		1


	//   ....[234]....
        /*0f90*/ 	.word	0x000096e0
        /*0f94*/ 	.word	0x00000000
        /*0f98*/ 	.word	0x000002e0
        /*0f9c*/ 	.short	0x010a
        /*0f9e*/ 	.byte	0xff
	.zero		1


	//   ....[235]....
        /*0fa0*/ 	.word	0x00009730
        /*0fa4*/ 	.word	0x00000007
        /*0fa8*/ 	.word	0x00000260
        /*0fac*/ 	.short	0x010a
        /*0fae*/ 	.byte	0xff
	.zero		1


	//   ....[236]....
        /*0fb0*/ 	.word	0x00009790
        /*0fb4*/ 	.word	0x00000000
        /*0fb8*/ 	.word	0x00000258
        /*0fbc*/ 	.short	0x010a
        /*0fbe*/ 	.byte	0xff
	.zero		1


	//   ....[237]....
        /*0fc0*/ 	.word	0x000097f0
        /*0fc4*/ 	.word	0x00000000
        /*0fc8*/ 	.word	0x00000248
        /*0fcc*/ 	.short	0x010a
        /*0fce*/ 	.byte	0xff
	.zero		1


	//   ....[238]....
        /*0fd0*/ 	.word	0x00009840
        /*0fd4*/ 	.word	0x00000003
        /*0fd8*/ 	.word	0x00000260
        /*0fdc*/ 	.short	0x010a
        /*0fde*/ 	.byte	0xff
	.zero		1


	//   ....[239]....
        /*0fe0*/ 	.word	0x000098a0
        /*0fe4*/ 	.word	0x00000000
        /*0fe8*/ 	.word	0x00000240
        /*0fec*/ 	.short	0x010a
        /*0fee*/ 	.byte	0xff
	.zero		1


	//   ....[240]....
        /*0ff0*/ 	.word	0x000098f0
        /*0ff4*/ 	.word	0x00000052
        /*0ff8*/ 	.word	0x00000280
        /*0ffc*/ 	.short	0x010a
        /*0ffe*/ 	.byte	0xff
	.zero		1


	//----- nvinfo : EIATTR_NUM_MBARRIERS
	.align		4
.L_47:
        /*1000*/ 	.byte	0x03, 0x38
        /*1002*/ 	.short	0x005d


	//----- nvinfo : EIATTR_EXIT_INSTR_OFFSETS
	.align		4
        /*1004*/ 	.byte	0x04, 0x1c
        /*1006*/ 	.short	(.L_49 - .L_48)


	//   ....[0]....
.L_48:
        /*1008*/ 	.word	0x00004110


	//   ....[1]....
        /*100c*/ 	.word	0x00004620


	//   ....[2]....
        /*1010*/ 	.word	0x00004680


	//   ....[3]....
        /*1014*/ 	.word	0x00005930


	//   ....[4]....
        /*1018*/ 	.word	0x00006570


	//   ....[5]....
        /*101c*/ 	.word	0x000065b0


	//   ....[6]....
        /*1020*/ 	.word	0x00008360


	//----- nvinfo : EIATTR_MAX_THREADS
	.align		4
.L_49:
        /*1024*/ 	.byte	0x04, 0x05
        /*1026*/ 	.short	(.L_51 - .L_50)
.L_50:
        /*1028*/ 	.word	0x00000100
        /*102c*/ 	.word	0x00000001
        /*1030*/ 	.word	0x00000001


	//----- nvinfo : EIATTR_CRS_STACK_SIZE
	.align		4
.L_51:
        /*1034*/ 	.byte	0x04, 0x1e
        /*1036*/ 	.short	(.L_53 - .L_52)
.L_52:
        /*1038*/ 	.word	0x00000000


	//----- nvinfo : EIATTR_CBANK_PARAM_SIZE
	.align		4
.L_53:
        /*103c*/ 	.byte	0x03, 0x19
        /*103e*/ 	.short	0x0800


	//----- nvinfo : EIATTR_PARAM_CBANK
	.align		4
        /*1040*/ 	.byte	0x04, 0x0a
        /*1042*/ 	.short	(.L_55 - .L_54)
	.align		4
.L_54:
        /*1044*/ 	.word	index@(.nv.constant0._ZN7cutlass13device_kernelINS_4gemm6kernel13GemmUniversalIN4cute5tupleIJiiiiEEENS1_10collective13CollectiveMmaINS1_35MainloopSm100TmaUmmaWarpSpecializedILi36ELi2ELi4ENS5_IJNS4_1CILi2EEESB_NSA_ILi1EEEEEEEENS5_IJNSA_ILi128EEENSA_ILi64EEESG_EEENS_12float_e4m3_tENS5_IJlSC_lEEESI_SJ_NS4_8TiledMMAINS4_8MMA_AtomIJNS4_10MMA_TraitsINS4_25SM100_MMA_F8F6F4_2x1SM_SSEJSI_SI_fSF_SG_NS4_17integral_constantINS4_4UMMA5MajorELSQ_0EEESR_NSO_INSP_7ScaleInELSS_0EEEST_EEEEEENS4_6LayoutINS5_IJSC_SC_SC_EEENS5_IJNSA_ILi0EEESY_SY_EEEEENS5_IJNS4_10UnderscoreES11_S11_EEEEENS4_28SM100_TMA_2SM_LOAD_MULTICASTENS4_14ComposedLayoutINS4_7SwizzleILi2ELi4ELi3EEENS4_18smem_ptr_flag_bitsILi8EEENSW_INS5_IJNSA_ILi8EEESG_EEENS5_IJSG_SC_EEEEEEEvNS4_8identityENS4_18SM100_TMA_2SM_LOADES1E_vS1F_EENS_8epilogue10collective18CollectiveEpilogueINS1I_23Sm100TmaWarpSpecializedILi1ELi1ELi32ELb0ELb0EEEJNS5_IJSG_SG_SG_EEENS5_IJNSW_ISG_SC_EES1O_EEESI_SJ_SI_SJ_NS1I_6fusion15FusionCallbacksIS1M_NS1Q_17LinearCombinationISI_fSI_fLNS_15FloatRoundStyleE2EEES1N_S1P_JEEENS4_5SM1004TMEM4LOAD26SM100_TMEM_LOAD_32dp32b32xENS4_13SM90_TMA_LOADES1E_NS4_39AutoVectorizingCopyWithAssumedAlignmentILi128EEENS4_14SM90_TMA_STOREES1E_S22_S22_EEEvvEEEEvNT_6ParamsE)
        /*1048*/ 	.short	0x0380
        /*104a*/ 	.short	0x0800


	//----- nvinfo : EIATTR_SW_WAR
	.align		4
.L_55:
        /*104c*/ 	.byte	0x04, 0x36
        /*104e*/ 	.short	(.L_57 - .L_56)
.L_56:
        /*1050*/ 	.word	0x00000008
.L_57:


//--------------------- .nv.callgraph             --------------------------
	.section	.nv.callgraph,"",@"SHT_CUDA_CALLGRAPH"
	.align	4
	.sectionentsize	8
	.align		4
        /*0000*/ 	.word	0x00000000
	.align		4
        /*0004*/ 	.word	0xffffffff
	.align		4
        /*0008*/ 	.word	index@(_ZN7cutlass13device_kernelINS_4gemm6kernel13GemmUniversalIN4cute5tupleIJiiiiEEENS1_10collective13CollectiveMmaINS1_35MainloopSm100TmaUmmaWarpSpecializedILi36ELi2ELi4ENS5_IJNS4_1CILi2EEESB_NSA_ILi1EEEEEEEENS5_IJNSA_ILi128EEENSA_ILi64EEESG_EEENS_12float_e4m3_tENS5_IJlSC_lEEESI_SJ_NS4_8TiledMMAINS4_8MMA_AtomIJNS4_10MMA_TraitsINS4_25SM100_MMA_F8F6F4_2x1SM_SSEJSI_SI_fSF_SG_NS4_17integral_constantINS4_4UMMA5MajorELSQ_0EEESR_NSO_INSP_7ScaleInELSS_0EEEST_EEEEEENS4_6LayoutINS5_IJSC_SC_SC_EEENS5_IJNSA_ILi0EEESY_SY_EEEEENS5_IJNS4_10UnderscoreES11_S11_EEEEENS4_28SM100_TMA_2SM_LOAD_MULTICASTENS4_14ComposedLayoutINS4_7SwizzleILi2ELi4ELi3EEENS4_18smem_ptr_flag_bitsILi8EEENSW_INS5_IJNSA_ILi8EEESG_EEENS5_IJSG_SC_EEEEEEEvNS4_8identityENS4_18SM100_TMA_2SM_LOADES1E_vS1F_EENS_8epilogue10collective18CollectiveEpilogueINS1I_23Sm100TmaWarpSpecializedILi1ELi1ELi32ELb0ELb0EEEJNS5_IJSG_SG_SG_EEENS5_IJNSW_ISG_SC_EES1O_EEESI_SJ_SI_SJ_NS1I_6fusion15FusionCallbacksIS1M_NS1Q_17LinearCombinationISI_fSI_fLNS_15FloatRoundStyleE2EEES1N_S1P_JEEENS4_5SM1004TMEM4LOAD26SM100_TMEM_LOAD_32dp32b32xENS4_13SM90_TMA_LOADES1E_NS4_39AutoVectorizingCopyWithAssumedAlignmentILi128EEENS4_14SM90_TMA_STOREES1E_S22_S22_EEEvvEEEEvNT_6ParamsE)
	.align		4
        /*000c*/ 	.word	index@(__assertfail)
	.align		4
        /*0010*/ 	.word	0x00000000
	.align		4
        /*0014*/ 	.word	0xfffffffe
	.align		4
        /*0018*/ 	.word	0x00000000
	.align		4
        /*001c*/ 	.word	0xfffffffd
	.align		4
        /*0020*/ 	.word	0x00000000
	.align		4
        /*0024*/ 	.word	0xfffffffc


//--------------------- .nv.constant4             --------------------------
	.section	.nv.constant4,"a",@progbits
	.align	8
	.align		8
.nv.constant4:
        /*0000*/ 	.dword	__assertfail
	.align		8
        /*0008*/ 	.dword	__unnamed_1
	.align		8
        /*0010*/ 	.dword	__unnamed_2
	.align		8
        /*0018*/ 	.dword	_ZN40_INTERNAL_ad1a1103_4_k_cu_1d0210c0_331394cuda3std3__45__cpo5beginE
	.align		8
        /*0020*/ 	.dword	_ZN40_INTERNAL_ad1a1103_4_k_cu_1d0210c0_331394cuda3std3__45__cpo3endE
	.align		8
        /*0028*/ 	.dword	_ZN40_INTERNAL_ad1a1103_4_k_cu_1d0210c0_331394cuda3std3__45__cpo6cbeginE
	.align		8
        /*0030*/ 	.dword	_ZN40_INTERNAL_ad1a1103_4_k_cu_1d0210c0_331394cuda3std3__45__cpo4cendE
	.align		8
        /*0038*/ 	.dword	_ZN40_INTERNAL_ad1a1103_4_k_cu_1d0210c0_331394cuda3std3__442_GLOBAL__N__ad1a1103_4_k_cu_1d0210c0_331396ignoreE
	.align		8
        /*0040*/ 	.dword	_ZN40_INTERNAL_ad1a1103_4_k_cu_1d0210c0_331394cuda3std3__419piecewise_constructE
	.align		8
        /*0048*/ 	.dword	_ZN40_INTERNAL_ad1a1103_4_k_cu_1d0210c0_331394cuda3std3__48in_placeE
	.align		8
        /*0050*/ 	.dword	_ZN40_INTERNAL_ad1a1103_4_k_cu_1d0210c0_331394cuda3std6ranges3__45__cpo4swapE
	.align		8
        /*0058*/ 	.dword	_ZN40_INTERNAL_ad1a1103_4_k_cu_1d0210c0_331394cuda3std6ranges3__45__cpo9iter_moveE
	.align		8
        /*0060*/ 	.dword	_ZN40_INTERNAL_ad1a1103_4_k_cu_1d0210c0_331394cute7productE
	.align		8
        /*0068*/ 	.dword	_ZN40_INTERNAL_ad1a1103_4_k_cu_1d0210c0_331394cute1_E
	.align		8
        /*0070*/ 	.dword	$str$25
	.align		8
        /*0078*/ 	.dword	$str$26
	.align		8
        /*0080*/ 	.dword	$str$27
	.align		8
        /*0088*/ 	.dword	$str$28


//--------------------- .text._ZN7cutlass13device_kernelINS_4gemm6kernel13GemmUniversalIN4cute5tupleIJiiiiEEENS1_10collective13CollectiveMmaINS1_35MainloopSm100TmaUmmaWarpSpecializedILi36ELi2ELi4ENS5_IJNS4_1CILi2EEESB_NSA_ILi1EEEEEEEENS5_IJNSA_ILi128EEENSA_ILi64EEESG_EEENS_12float_e4m3_tENS5_IJlSC_lEEESI_SJ_NS4_8TiledMMAINS4_8MMA_AtomIJNS4_10MMA_TraitsINS4_25SM100_MMA_F8F6F4_2x1SM_SSEJSI_SI_fSF_SG_NS4_17integral_constantINS4_4UMMA5MajorELSQ_0EEESR_NSO_INSP_7ScaleInELSS_0EEEST_EEEEEENS4_6LayoutINS5_IJSC_SC_SC_EEENS5_IJNSA_ILi0EEESY_SY_EEEEENS5_IJNS4_10UnderscoreES11_S11_EEEEENS4_28SM100_TMA_2SM_LOAD_MULTICASTENS4_14ComposedLayoutINS4_7SwizzleILi2ELi4ELi3EEENS4_18smem_ptr_flag_bitsILi8EEENSW_INS5_IJNSA_ILi8EEESG_EEENS5_IJSG_SC_EEEEEEEvNS4_8identityENS4_18SM100_TMA_2SM_LOADES1E_vS1F_EENS_8epilogue10collective18CollectiveEpilogueINS1I_23Sm100TmaWarpSpecializedILi1ELi1ELi32ELb0ELb0EEEJNS5_IJSG_SG_SG_EEENS5_IJNSW_ISG_SC_EES1O_EEESI_SJ_SI_SJ_NS1I_6fusion15FusionCallbacksIS1M_NS1Q_17LinearCombinationISI_fSI_fLNS_15FloatRoundStyleE2EEES1N_S1P_JEEENS4_5SM1004TMEM4LOAD26SM100_TMEM_LOAD_32dp32b32xENS4_13SM90_TMA_LOADES1E_NS4_39AutoVectorizingCopyWithAssumedAlignmentILi128EEENS4_14SM90_TMA_STOREES1E_S22_S22_EEEvvEEEEvNT_6ParamsE --------------------------
	.section	.text._ZN7cutlass13device_kernelINS_4gemm6kernel13GemmUniversalIN4cute5tupleIJiiiiEEENS1_10collective13CollectiveMmaINS1_35MainloopSm100TmaUmmaWarpSpecializedILi36ELi2ELi4ENS5_IJNS4_1CILi2EEESB_NSA_ILi1EEEEEEEENS5_IJNSA_ILi128EEENSA_ILi64EEESG_EEENS_12float_e4m3_tENS5_IJlSC_lEEESI_SJ_NS4_8TiledMMAINS4_8MMA_AtomIJNS4_10MMA_TraitsINS4_25SM100_MMA_F8F6F4_2x1SM_SSEJSI_SI_fSF_SG_NS4_17integral_constantINS4_4UMMA5MajorELSQ_0EEESR_NSO_INSP_7ScaleInELSS_0EEEST_EEEEEENS4_6LayoutINS5_IJSC_SC_SC_EEENS5_IJNSA_ILi0EEESY_SY_EEEEENS5_IJNS4_10UnderscoreES11_S11_EEEEENS4_28SM100_TMA_2SM_LOAD_MULTICASTENS4_14ComposedLayoutINS4_7SwizzleILi2ELi4ELi3EEENS4_18smem_ptr_flag_bitsILi8EEENSW_INS5_IJNSA_ILi8EEESG_EEENS5_IJSG_SC_EEEEEEEvNS4_8identityENS4_18SM100_TMA_2SM_LOADES1E_vS1F_EENS_8epilogue10collective18CollectiveEpilogueINS1I_23Sm100TmaWarpSpecializedILi1ELi1ELi32ELb0ELb0EEEJNS5_IJSG_SG_SG_EEENS5_IJNSW_ISG_SC_EES1O_EEESI_SJ_SI_SJ_NS1I_6fusion15FusionCallbacksIS1M_NS1Q_17LinearCombinationISI_fSI_fLNS_15FloatRoundStyleE2EEES1N_S1P_JEEENS4_5SM1004TMEM4LOAD26SM100_TMEM_LOAD_32dp32b32xENS4_13SM90_TMA_LOADES1E_NS4_39AutoVectorizingCopyWithAssumedAlignmentILi128EEENS4_14SM90_TMA_STOREES1E_S22_S22_EEEvvEEEEvNT_6ParamsE,"ax",@progbits
	.align	128
.text._ZN7cutlass13device_kernelINS_4gemm6kernel13GemmUniversalIN4cute5tupleIJiiiiEEENS1_10collective13CollectiveMmaINS1_35MainloopSm100TmaUmmaWarpSpecializedILi36ELi2ELi4ENS5_IJNS4_1CILi2EEESB_NSA_ILi1EEEEEEEENS5_IJNSA_ILi128EEENSA_ILi64EEESG_EEENS_12float_e4m3_tENS5_IJlSC_lEEESI_SJ_NS4_8TiledMMAINS4_8MMA_AtomIJNS4_10MMA_TraitsINS4_25SM100_MMA_F8F6F4_2x1SM_SSEJSI_SI_fSF_SG_NS4_17integral_constantINS4_4UMMA5MajorELSQ_0EEESR_NSO_INSP_7ScaleInELSS_0EEEST_EEEEEENS4_6LayoutINS5_IJSC_SC_SC_EEENS5_IJNSA_ILi0EEESY_SY_EEEEENS5_IJNS4_10UnderscoreES11_S11_EEEEENS4_28SM100_TMA_2SM_LOAD_MULTICASTENS4_14ComposedLayoutINS4_7SwizzleILi2ELi4ELi3EEENS4_18smem_ptr_flag_bitsILi8EEENSW_INS5_IJNSA_ILi8EEESG_EEENS5_IJSG_SC_EEEEEEEvNS4_8identityENS4_18SM100_TMA_2SM_LOADES1E_vS1F_EENS_8epilogue10collective18CollectiveEpilogueINS1I_23Sm100TmaWarpSpecializedILi1ELi1ELi32ELb0ELb0EEEJNS5_IJSG_SG_SG_EEENS5_IJNSW_ISG_SC_EES1O_EEESI_SJ_SI_SJ_NS1I_6fusion15FusionCallbacksIS1M_NS1Q_17LinearCombinationISI_fSI_fLNS_15FloatRoundStyleE2EEES1N_S1P_JEEENS4_5SM1004TMEM4LOAD26SM100_TMEM_LOAD_32dp32b32xENS4_13SM90_TMA_LOADES1E_NS4_39AutoVectorizingCopyWithAssumedAlignmentILi128EEENS4_14SM90_TMA_STOREES1E_S22_S22_EEEvvEEEEvNT_6ParamsE:
        .type           _ZN7cutlass13device_kernelINS_4gemm6kernel13GemmUniversalIN4cute5tupleIJiiiiEEENS1_10collective13CollectiveMmaINS1_35MainloopSm100TmaUmmaWarpSpecializedILi36ELi2ELi4ENS5_IJNS4_1CILi2EEESB_NSA_ILi1EEEEEEEENS5_IJNSA_ILi128EEENSA_ILi64EEESG_EEENS_12float_e4m3_tENS5_IJlSC_lEEESI_SJ_NS4_8TiledMMAINS4_8MMA_AtomIJNS4_10MMA_TraitsINS4_25SM100_MMA_F8F6F4_2x1SM_SSEJSI_SI_fSF_SG_NS4_17integral_constantINS4_4UMMA5MajorELSQ_0EEESR_NSO_INSP_7ScaleInELSS_0EEEST_EEEEEENS4_6LayoutINS5_IJSC_SC_SC_EEENS5_IJNSA_ILi0EEESY_SY_EEEEENS5_IJNS4_10UnderscoreES11_S11_EEEEENS4_28SM100_TMA_2SM_LOAD_MULTICASTENS4_14ComposedLayoutINS4_7SwizzleILi2ELi4ELi3EEENS4_18smem_ptr_flag_bitsILi8EEENSW_INS5_IJNSA_ILi8EEESG_EEENS5_IJSG_SC_EEEEEEEvNS4_8identityENS4_18SM100_TMA_2SM_LOADES1E_vS1F_EENS_8epilogue10collective18CollectiveEpilogueINS1I_23Sm100TmaWarpSpecializedILi1ELi1ELi32ELb0ELb0EEEJNS5_IJSG_SG_SG_EEENS5_IJNSW_ISG_SC_EES1O_EEESI_SJ_SI_SJ_NS1I_6fusion15FusionCallbacksIS1M_NS1Q_17LinearCombinationISI_fSI_fLNS_15FloatRoundStyleE2EEES1N_S1P_JEEENS4_5SM1004TMEM4LOAD26SM100_TMEM_LOAD_32dp32b32xENS4_13SM90_TMA_LOADES1E_NS4_39AutoVectorizingCopyWithAssumedAlignmentILi128EEENS4_14SM90_TMA_STOREES1E_S22_S22_EEEvvEEEEvNT_6ParamsE,@function
        .size           _ZN7cutlass13device_kernelINS_4gemm6kernel13GemmUniversalIN4cute5tupleIJiiiiEEENS1_10collective13CollectiveMmaINS1_35MainloopSm100TmaUmmaWarpSpecializedILi36ELi2ELi4ENS5_IJNS4_1CILi2EEESB_NSA_ILi1EEEEEEEENS5_IJNSA_ILi128EEENSA_ILi64EEESG_EEENS_12float_e4m3_tENS5_IJlSC_lEEESI_SJ_NS4_8TiledMMAINS4_8MMA_AtomIJNS4_10MMA_TraitsINS4_25SM100_MMA_F8F6F4_2x1SM_SSEJSI_SI_fSF_SG_NS4_17integral_constantINS4_4UMMA5MajorELSQ_0EEESR_NSO_INSP_7ScaleInELSS_0EEEST_EEEEEENS4_6LayoutINS5_IJSC_SC_SC_EEENS5_IJNSA_ILi0EEESY_SY_EEEEENS5_IJNS4_10UnderscoreES11_S11_EEEEENS4_28SM100_TMA_2SM_LOAD_MULTICASTENS4_14ComposedLayoutINS4_7SwizzleILi2ELi4ELi3EEENS4_18smem_ptr_flag_bitsILi8EEENSW_INS5_IJNSA_ILi8EEESG_EEENS5_IJSG_SC_EEEEEEEvNS4_8identityENS4_18SM100_TMA_2SM_LOADES1E_vS1F_EENS_8epilogue10collective18CollectiveEpilogueINS1I_23Sm100TmaWarpSpecializedILi1ELi1ELi32ELb0ELb0EEEJNS5_IJSG_SG_SG_EEENS5_IJNSW_ISG_SC_EES1O_EEESI_SJ_SI_SJ_NS1I_6fusion15FusionCallbacksIS1M_NS1Q_17LinearCombinationISI_fSI_fLNS_15FloatRoundStyleE2EEES1N_S1P_JEEENS4_5SM1004TMEM4LOAD26SM100_TMEM_LOAD_32dp32b32xENS4_13SM90_TMA_LOADES1E_NS4_39AutoVectorizingCopyWithAssumedAlignmentILi128EEENS4_14SM90_TMA_STOREES1E_S22_S22_EEEvvEEEEvNT_6ParamsE,(.L_x_246 - _ZN7cutlass13device_kernelINS_4gemm6kernel13GemmUniversalIN4cute5tupleIJiiiiEEENS1_10collective13CollectiveMmaINS1_35MainloopSm100TmaUmmaWarpSpecializedILi36ELi2ELi4ENS5_IJNS4_1CILi2EEESB_NSA_ILi1EEEEEEEENS5_IJNSA_ILi128EEENSA_ILi64EEESG_EEENS_12float_e4m3_tENS5_IJlSC_lEEESI_SJ_NS4_8TiledMMAINS4_8MMA_AtomIJNS4_10MMA_TraitsINS4_25SM100_MMA_F8F6F4_2x1SM_SSEJSI_SI_fSF_SG_NS4_17integral_constantINS4_4UMMA5MajorELSQ_0EEESR_NSO_INSP_7ScaleInELSS_0EEEST_EEEEEENS4_6LayoutINS5_IJSC_SC_SC_EEENS5_IJNSA_ILi0EEESY_SY_EEEEENS5_IJNS4_10UnderscoreES11_S11_EEEEENS4_28SM100_TMA_2SM_LOAD_MULTICASTENS4_14ComposedLayoutINS4_7SwizzleILi2ELi4ELi3EEENS4_18smem_ptr_flag_bitsILi8EEENSW_INS5_IJNSA_ILi8EEESG_EEENS5_IJSG_SC_EEEEEEEvNS4_8identityENS4_18SM100_TMA_2SM_LOADES1E_vS1F_EENS_8epilogue10collective18CollectiveEpilogueINS1I_23Sm100TmaWarpSpecializedILi1ELi1ELi32ELb0ELb0EEEJNS5_IJSG_SG_SG_EEENS5_IJNSW_ISG_SC_EES1O_EEESI_SJ_SI_SJ_NS1I_6fusion15FusionCallbacksIS1M_NS1Q_17LinearCombinationISI_fSI_fLNS_15FloatRoundStyleE2EEES1N_S1P_JEEENS4_5SM1004TMEM4LOAD26SM100_TMEM_LOAD_32dp32b32xENS4_13SM90_TMA_LOADES1E_NS4_39AutoVectorizingCopyWithAssumedAlignmentILi128EEENS4_14SM90_TMA_STOREES1E_S22_S22_EEEvvEEEEvNT_6ParamsE)
        .other          _ZN7cutlass13device_kernelINS_4gemm6kernel13GemmUniversalIN4cute5tupleIJiiiiEEENS1_10collective13CollectiveMmaINS1_35MainloopSm100TmaUmmaWarpSpecializedILi36ELi2ELi4ENS5_IJNS4_1CILi2EEESB_NSA_ILi1EEEEEEEENS5_IJNSA_ILi128EEENSA_ILi64EEESG_EEENS_12float_e4m3_tENS5_IJlSC_lEEESI_SJ_NS4_8TiledMMAINS4_8MMA_AtomIJNS4_10MMA_TraitsINS4_25SM100_MMA_F8F6F4_2x1SM_SSEJSI_SI_fSF_SG_NS4_17integral_constantINS4_4UMMA5MajorELSQ_0EEESR_NSO_INSP_7ScaleInELSS_0EEEST_EEEEEENS4_6LayoutINS5_IJSC_SC_SC_EEENS5_IJNSA_ILi0EEESY_SY_EEEEENS5_IJNS4_10UnderscoreES11_S11_EEEEENS4_28SM100_TMA_2SM_LOAD_MULTICASTENS4_14ComposedLayoutINS4_7SwizzleILi2ELi4ELi3EEENS4_18smem_ptr_flag_bitsILi8EEENSW_INS5_IJNSA_ILi8EEESG_EEENS5_IJSG_SC_EEEEEEEvNS4_8identityENS4_18SM100_TMA_2SM_LOADES1E_vS1F_EENS_8epilogue10collective18CollectiveEpilogueINS1I_23Sm100TmaWarpSpecializedILi1ELi1ELi32ELb0ELb0EEEJNS5_IJSG_SG_SG_EEENS5_IJNSW_ISG_SC_EES1O_EEESI_SJ_SI_SJ_NS1I_6fusion15FusionCallbacksIS1M_NS1Q_17LinearCombinationISI_fSI_fLNS_15FloatRoundStyleE2EEES1N_S1P_JEEENS4_5SM1004TMEM4LOAD26SM100_TMEM_LOAD_32dp32b32xENS4_13SM90_TMA_LOADES1E_NS4_39AutoVectorizingCopyWithAssumedAlignmentILi128EEENS4_14SM90_TMA_STOREES1E_S22_S22_EEEvvEEEEvNT_6ParamsE,@"STO_CUDA_ENTRY STV_DEFAULT"
_ZN7cutlass13device_kernelINS_4gemm6kernel13GemmUniversalIN4cute5tupleIJiiiiEEENS1_10collective13CollectiveMmaINS1_35MainloopSm100TmaUmmaWarpSpecializedILi36ELi2ELi4ENS5_IJNS4_1CILi2EEESB_NSA_ILi1EEEEEEEENS5_IJNSA_ILi128EEENSA_ILi64EEESG_EEENS_12float_e4m3_tENS5_IJlSC_lEEESI_SJ_NS4_8TiledMMAINS4_8MMA_AtomIJNS4_10MMA_TraitsINS4_25SM100_MMA_F8F6F4_2x1SM_SSEJSI_SI_fSF_SG_NS4_17integral_constantINS4_4UMMA5MajorELSQ_0EEESR_NSO_INSP_7ScaleInELSS_0EEEST_EEEEEENS4_6LayoutINS5_IJSC_SC_SC_EEENS5_IJNSA_ILi0EEESY_SY_EEEEENS5_IJNS4_10UnderscoreES11_S11_EEEEENS4_28SM100_TMA_2SM_LOAD_MULTICASTENS4_14ComposedLayoutINS4_7SwizzleILi2ELi4ELi3EEENS4_18smem_ptr_flag_bitsILi8EEENSW_INS5_IJNSA_ILi8EEESG_EEENS5_IJSG_SC_EEEEEEEvNS4_8identityENS4_18SM100_TMA_2SM_LOADES1E_vS1F_EENS_8epilogue10collective18CollectiveEpilogueINS1I_23Sm100TmaWarpSpecializedILi1ELi1ELi32ELb0ELb0EEEJNS5_IJSG_SG_SG_EEENS5_IJNSW_ISG_SC_EES1O_EEESI_SJ_SI_SJ_NS1I_6fusion15FusionCallbacksIS1M_NS1Q_17LinearCombinationISI_fSI_fLNS_15FloatRoundStyleE2EEES1N_S1P_JEEENS4_5SM1004TMEM4LOAD26SM100_TMEM_LOAD_32dp32b32xENS4_13SM90_TMA_LOADES1E_NS4_39AutoVectorizingCopyWithAssumedAlignmentILi128EEENS4_14SM90_TMA_STOREES1E_S22_S22_EEEvvEEEEvNT_6ParamsE:
[----:B------:R-:W1:Y:S01]  /*0000*/  LDC R1, c[0x0][0x37c] ;  /* 0x0000df00ff017b82 */ /* 0x000e620000000800 */
[----:B------:R-:W2:Y:S01]  /*0010*/  S2R R69, SR_TID.X ;  /* 0x0000000000457919 */ /* 0x000ea20000002100 */
[----:B------:R-:W3:Y:S06]  /*0020*/  LDCU.64 UR8, c[0x0][0x890] ;  /* 0x00011200ff0877ac */ /* 0x000eec0008000a00 */
[----:B------:R-:W4:Y:S01]  /*0030*/  S2UR UR4, SR_CgaCtaId ;  /* 0x00000000000479c3 */ /* 0x000f220000008800 */
[----:B------:R-:W-:Y:S02]  /*0040*/  PRMT R80, RZ, 0x7610, R80 ;  /* 0x00007610ff507816 */ /* 0x000fe40000000050 */
[----:B------:R-:W-:Y:S01]  /*0050*/  ELECT P1, URZ, PT ;  /* 0x0000000000ff782f */ /* 0x000fe20003820000 */
[----:B---3--:R-:W-:-:S04]  /*0060*/  UISETP.NE.U32.AND UP0, UPT, UR8, URZ, UPT ;  /* 0x000000ff0800728c */ /* 0x008fc8000bf05070 */
[----:B------:R-:W-:Y:S02]  /*0070*/  UISETP.NE.AND.EX UP0, UPT, UR9, URZ, UPT, UP0 ;  /* 0x000000ff0900728c */ /* 0x000fe4000bf05300 */
[----:B----4-:R-:W-:Y:S02]  /*0080*/  ULOP3.LUT UR33, UR4, 0x1, URZ, 0xc0, !UPT ;  /* 0x0000000104217892 */ /* 0x010fe4000f8ec0ff */
[----:B------:R-:W-:Y:S01]  /*0090*/  ULOP3.LUT UR35, UR4, 0x1, URZ, 0x3c, !UPT ;  /* 0x0000000104237892 */ /* 0x000fe2000f8e3cff */
[----:B--2---:R-:W-:-:S05]  /*00a0*/  SHF.R.U32.HI R81, RZ, 0x5, R69 ;  /* 0x00000005ff517819 */ /* 0x004fca0000011645 */
[----:B------:R-:W2:Y:S02]  /*00b0*/  SHFL.IDX PT, R0, R81, RZ, 0x1f ;  /* 0x00001fff51007589 */ /* 0x000ea400000e0000 */
[----:B--2---:R-:W-:Y:S01]  /*00c0*/  R2UR UR13, R0 ;  /* 0x00000000000d72ca */ /* 0x004fe200000e0000 */
[----:B-1----:R-:W-:-:S14]  /*00d0*/  BRA.U UP0, `(.L_x_0) ;  /* 0x0000000100307547 */ /* 0x002fdc000b800000 */
[----:B------:R-:W1:Y:S02]  /*00e0*/  LDCU.64 UR4, c[0x0][0x888] ;  /* 0x00011100ff0477ac */ /* 0x000e640008000a00 */
[----:B-1----:R-:W-:-:S04]  /*00f0*/  UISETP.NE.U32.AND UP0, UPT, UR4, URZ, UPT ;  /* 0x000000ff0400728c */ /* 0x002fc8000bf05070 */
[----:B------:R-:W-:-:S09]  /*0100*/  UISETP.NE.AND.EX UP0, UPT, UR5, URZ, UPT, UP0 ;  /* 0x000000ff0500728c */ /* 0x000fd2000bf05300 */
[----:B------:R-:W-:Y:S05]  /*0110*/  BRA.U !UP0, `(.L_x_1) ;  /* 0x0000000108147547 */ /* 0x000fea000b800000 */
[----:B------:R-:W1:Y:S01]  /*0120*/  LDC.64 R2, c[0x0][0x888] ;  /* 0x00022200ff027b82 */ /* 0x000e620000000a00 */
[----:B------:R-:W1:Y:S02]  /*0130*/  LDCU.64 UR4, c[0x0][0x358] ;  /* 0x00006b00ff0477ac */ /* 0x000e640008000a00 */
[----:B-1----:R1:W5:Y:S01]  /*0140*/  LDG.E R39, desc[UR4][R2.64] ;  /* 0x0000000402277981 */ /* 0x002362000c1e1900 */
[----:B------:R-:W-:Y:S01]  /*0150*/  HFMA2 R80, -RZ, RZ, 0, 5.9604644775390625e-08 ;  /* 0x00000001ff507431 */ /* 0x000fe200000001ff */
[----:B------:R-:W-:Y:S05]  /*0160*/  BRA `(.L_x_0) ;  /* 0x00000000000c7947 */ /* 0x000fea0003800000 */
.L_x_1:
[----:B------:R-:W1:Y:S01]  /*0170*/  LDCU UR4, c[0x0][0x880] ;  /* 0x00011000ff0477ac */ /* 0x000e620008000800 */
[----:B------:R-:W-:Y:S01]  /*0180*/  HFMA2 R80, -RZ, RZ, 0, 5.9604644775390625e-08 ;  /* 0x00000001ff507431 */ /* 0x000fe200000001ff */
[----:B-1----:R-:W-:-:S07]  /*0190*/  MOV R39, UR4 ;  /* 0x0000000400277c02 */ /* 0x002fce0008000f00 */
.L_x_0:
[----:B------:R-:W2:Y:S02]  /*01a0*/  LDCU.64 UR4, c[0x0][0x8b0] ;  /* 0x00011600ff0477ac */ /* 0x000ea40008000a00 */
[----:B--2---:R-:W-:-:S04]  /*01b0*/  UISETP.NE.U32.AND UP0, UPT, UR4, URZ, UPT ;  /* 0x000000ff0400728c */ /* 0x004fc8000bf05070 */
[----:B------:R-:W-:-:S09]  /*01c0*/  UISETP.NE.AND.EX UP0, UPT, UR5, URZ, UPT, UP0 ;  /* 0x000000ff0500728c */ /* 0x000fd2000bf05300 */
[----:B------:R-:W-:Y:S05]  /*01d0*/  BRA.U UP0, `(.L_x_2) ;  /* 0x0000000100287547 */ /* 0x000fea000b800000 */
[----:B------:R-:W2:Y:S02]  /*01e0*/  LDCU.64 UR4, c[0x0][0x8a8] ;  /* 0x00011500ff0477ac */ /* 0x000ea40008000a00 */
[----:B--2---:R-:W-:-:S04]  /*01f0*/  UISETP.NE.U32.AND UP0, UPT, UR4, URZ, UPT ;  /* 0x000000ff0400728c */ /* 0x004fc8000bf05070 */
[----:B------:R-:W-:-:S09]  /*0200*/  UISETP.NE.AND.EX UP0, UPT, UR5, URZ, UPT, UP0 ;  /* 0x000000ff0500728c */ /* 0x000fd2000bf05300 */
[----:B------:R-:W-:Y:S05]  /*0210*/  BRA.U !UP0, `(.L_x_3) ;  /* 0x0000000108107547 */ /* 0x000fea000b800000 */
[----:B-1----:R-:W1:Y:S01]  /*0220*/  LDC.64 R2, c[0x0][0x8a8] ;  /* 0x00022a00ff027b82 */ /* 0x002e620000000a00 */
[----:B------:R-:W1:Y:S02]  /*0230*/  LDCU.64 UR4, c[0x0][0x358] ;  /* 0x00006b00ff0477ac */ /* 0x000e640008000a00 */
[----:B-1----:R2:W5:Y:S01]  /*0240*/  LDG.E R38, desc[UR4][R2.64] ;  /* 0x0000000402267981 */ /* 0x002562000c1e1900 */
[----:B------:R-:W-:Y:S05]  /*0250*/  BRA `(.L_x_2) ;  /* 0x0000000000087947 */ /* 0x000fea0003800000 */
.L_x_3:
[----:B------:R-:W2:Y:S02]  /*0260*/  LDCU UR4, c[0x0][0x8a0] ;  /* 0x00011400ff0477ac */ /* 0x000ea40008000800 */
[----:B--2---:R-:W-:Y:S02]  /*0270*/  MOV R38, UR4 ;  /* 0x0000000400267c02 */ /* 0x004fe40008000f00 */
.L_x_2:
[----:B------:R-:W-:Y:S01]  /*0280*/  IMAD.U32 R0, RZ, RZ, UR13 ;  /* 0x0000000dff007e24 */ /* 0x000fe2000f8e00ff */
[----:B------:R-:W-:Y:S04]  /*0290*/  BSSY.RECONVERGENT B0, `(.L_x_4) ;  /* 0x000000c000007945 */ /* 0x000fe80003800200 */
[C---:B------:R-:W-:Y:S02]  /*02a0*/  ISETP.NE.OR P2, PT, R0.reuse, 0x1, !P1 ;  /* 0x000000010000780c */ /* 0x040fe40004f45670 */
[----:B------:R-:W-:-:S11]  /*02b0*/  ISETP.NE.OR P0, PT, R0, 0x3, !P1 ;  /* 0x000000030000780c */ /* 0x000fd60004f05670 */
[----:B------:R-:W-:Y:S05]  /*02c0*/  @P2 BRA `(.L_x_5) ;  /* 0x0000000000202947 */ /* 0x000fea0003800000 */
[----:B------:R-:W3:Y:S02]  /*02d0*/  LDCU.64 UR4, c[0x0][0x348] ;  /* 0x00006900ff0477ac */ /* 0x000ee40008000a00 */
[----:B---3--:R-:W-:Y:S02]  /*02e0*/  UIADD3 UR6, UP1, UPT, UR4, 0x80, URZ ;  /* 0x0000008004067890 */ /* 0x008fe4000ff3e0ff */
[----:B------:R-:W-:Y:S02]  /*02f0*/  UIADD3 UR4, UP0, UPT, UR4, 0x180, URZ ;  /* 0x0000018004047890 */ /* 0x000fe4000ff1e0ff */
[----:B------:R-:W-:Y:S02]  /*0300*/  UIADD3.X UR7, UPT, UPT, URZ, UR5, URZ, UP1, !UPT ;  /* 0x00000005ff077290 */ /* 0x000fe40008ffe4ff */
[----:B------:R-:W-:-:S07]  /*0310*/  UIADD3.X UR5, UPT, UPT, URZ, UR5, URZ, UP0, !UPT ;  /* 0x00000005ff057290 */ /* 0x000fce00087fe4ff */
[----:B------:R3:W-:Y:S02]  /*0320*/  UTMACCTL.PF [UR6] ;  /* 0x00000000060079b9 */ /* 0x0007e40008040000 */
[----:B------:R3:W-:Y:S02]  /*0330*/  UTMACCTL.PF [UR4] ;  /* 0x00000000040079b9 */ /* 0x0007e40008040000 */
[----:B---3--:R-:W-:Y:S01]  /*0340*/  NOP ;  /* 0x0000000000007918 */ /* 0x008fe20000000000 */
.L_x_5:
[----:B------:R-:W-:Y:S05]  /*0350*/  BSYNC.RECONVERGENT B0 ;  /* 0x0000000000007941 */ /* 0x000fea0003800200 */
.L_x_4:
[----:B------:R-:W-:Y:S04]  /*0360*/  BSSY.RECONVERGENT B0, `(.L_x_6) ;  /* 0x000000a000007945 */ /* 0x000fe80003800200 */
        /* <DEDUP_REMOVED lines=9> */
.L_x_7:
[----:B------:R-:W-:Y:S05]  /*0400*/  BSYNC.RECONVERGENT B0 ;  /* 0x0000000000007941 */ /* 0x000fea0003800200 */
.L_x_6:
[----:B------:R-:W3:Y:S01]  /*0410*/  LDCU.64 UR4, c[0x0][0x888] ;  /* 0x00011100ff0477ac */ /* 0x000ee20008000a00 */
[----:B------:R-:W-:Y:S02]  /*0420*/  UISETP.EQ.U32.AND UP1, UPT, UR8, URZ, UPT ;  /* 0x000000ff0800728c */ /* 0x000fe4000bf22070 */
[----:B------:R-:W-:Y:S02]  /*0430*/  UPLOP3.LUT UP3, UPT, UPT, UPT, UPT, 0x80, 0x8 ;  /* 0x000000000008789c */ /* 0x000fe40003f6f070 */
[----:B---3--:R-:W-:-:S04]  /*0440*/  UISETP.NE.U32.AND UP0, UPT, UR4, URZ, UPT ;  /* 0x000000ff0400728c */ /* 0x008fc8000bf05070 */
[----:B------:R-:W-:-:S04]  /*0450*/  UISETP.NE.AND.EX UP0, UPT, UR5, URZ, UPT, UP0 ;  /* 0x000000ff0500728c */ /* 0x000fc8000bf05300 */
[----:B------:R-:W-:-:S04]  /*0460*/  UISETP.EQ.OR.EX UP2, UPT, UR9, URZ, !UP0, UP1 ;  /* 0x000000ff0900728c */ /* 0x000fc8000c742710 */
[----:B------:R-:W-:-:S05]  /*0470*/  UP2UR UR60, UPR, URZ, 0x4 ;  /* 0x00000004ff3c7883 */ /* 0x000fca0008000000 */
[----:B------:R-:W-:Y:S07]  /*0480*/  BRA.U !UP2, `(.L_x_8) ;  /* 0x000000010a207547 */ /* 0x000fee000b800000 */
[----:B------:R-:W-:Y:S01]  /*0490*/  UISETP.NE.U32.AND UP1, UPT, UR8, URZ, UPT ;  /* 0x000000ff0800728c */ /* 0x000fe2000bf25070 */
[----:B-----5:R-:W-:Y:S01]  /*04a0*/  FSETP.NEU.AND P0, PT, R39, RZ, PT ;  /* 0x000000ff2700720b */ /* 0x020fe20003f0d000 */
[----:B------:R-:W-:Y:S02]  /*04b0*/  USEL UR4, URZ, 0xffffffff, UP0 ;  /* 0xffffffffff047887 */ /* 0x000fe40008000000 */
[----:B------:R-:W-:-:S10]  /*04c0*/  UISETP.NE.AND.EX UP1, UPT, UR9, URZ, UPT, UP1 ;  /* 0x000000ff0900728c */ /* 0x000fd4000bf25310 */
[----:B------:R-:W-:Y:S01]  /*04d0*/  VOTEU.ANY UP0, P0 ;  /* 0x0000000000ff7886 */ /* 0x000fe20000000100 */
[----:B------:R-:W-:-:S04]  /*04e0*/  @!UP1 USEL UR4, URZ, 0xffffffff, UP0 ;  /* 0xffffffffff049887 */ /* 0x000fc80008000000 */
[----:B------:R-:W-:-:S04]  /*04f0*/  ULOP3.LUT UR4, UR4, 0x1, URZ, 0xc0, !UPT ;  /* 0x0000000104047892 */ /* 0x000fc8000f8ec0ff */
[----:B------:R-:W-:-:S11]  /*0500*/  UISETP.NE.U32.AND UP3, UPT, UR4, 0x1, UPT ;  /* 0x000000010400788c */ /* 0x000fd6000bf65070 */
.L_x_8:
[----:B------:R-:W3:Y:S01]  /*0510*/  SHFL.IDX PT, R0, R81, RZ, 0x1f ;  /* 0x00001fff51007589 */ /* 0x000ee200000e0000 */
[----:B------:R-:W-:-:S04]  /*0520*/  UISETP.NE.AND UP0, UPT, UR13, 0x2, UPT ;  /* 0x000000020d00788c */ /* 0x000fc8000bf05270 */
[----:B------:R-:W-:Y:S02]  /*0530*/  UISETP.EQ.AND UP1, UPT, UR33, URZ, !UP0 ;  /* 0x000000ff2100728c */ /* 0x000fe4000c722270 */
[----:B------:R-:W-:-:S04]  /*0540*/  USEL UR34, URZ, 0x1, UP0 ;  /* 0x00000001ff227887 */ /* 0x000fc80008000000 */
[----:B------:R-:W-:Y:S02]  /*0550*/  PLOP3.LUT P3, PT, P1, PT, UP1, 0x80, 0x8 ;  /* 0x000000000008781c */ /* 0x000fe40000f6f018 */
[----:B---3--:R-:W-:-:S13]  /*0560*/  ISETP.NE.AND P0, PT, R0, RZ, PT ;  /* 0x000000ff0000720c */ /* 0x008fda0003f05270 */
[----:B------:R-:W-:Y:S05]  /*0570*/  @P0 BRA `(.L_x_9) ;  /* 0x0000000400640947 */ /* 0x000fea0003800000 */
[----:B------:R-:W-:Y:S01]  /*0580*/  ELECT P0, URZ, PT ;  /* 0x0000000000ff782f */ /* 0x000fe20003800000 */
[----:B------:R-:W-:-:S12]  /*0590*/  BSSY.RECONVERGENT B0, `(.L_x_9) ;  /* 0x0000057000007945 */ /* 0x000fd80003800200 */
[----:B------:R-:W-:Y:S05]  /*05a0*/  @!P0 BRA `(.L_x_10) ;  /* 0x0000000400548947 */ /* 0x000fea0003800000 */
[----:B------:R-:W3:Y:S01]  /*05b0*/  S2UR UR5, SR_CgaCtaId ;  /* 0x00000000000579c3 */ /* 0x000ee20000008800 */
[----:B------:R-:W-:Y:S01]  /*05c0*/  UMOV UR4, 0x400 ;  /* 0x0000040000047882 */ /* 0x000fe20000000000 */
[----:B------:R-:W-:Y:S01]  /*05d0*/  UMOV UR8, 0x1 ;  /* 0x0000000100087882 */ /* 0x000fe20000000000 */
[----:B------:R-:W-:Y:S01]  /*05e0*/  UMOV UR6, 0x2 ;  /* 0x0000000200067882 */ /* 0x000fe20000000000 */
[----:B------:R-:W-:-:S04]  /*05f0*/  UIADD3 UR8, UPT, UPT, -UR8, 0x100000, URZ ;  /* 0x0010000008087890 */ /* 0x000fc8000fffe1ff */
[----:B------:R-:W-:Y:S02]  /*0600*/  USHF.L.U32 UR9, UR8, 0xb, URZ ;  /* 0x0000000b08097899 */ /* 0x000fe400080006ff */
[----:B------:R-:W-:Y:S02]  /*0610*/  USHF.L.U32 UR8, UR8, 0x1, URZ ;  /* 0x0000000108087899 */ /* 0x000fe400080006ff */
[----:B------:R-:W-:-:S04]  /*0620*/  UIADD3 UR6, UPT, UPT, -UR6, 0x100000, URZ ;  /* 0x0010000006067890 */ /* 0x000fc8000fffe1ff */
[----:B------:R-:W-:Y:S02]  /*0630*/  USHF.L.U32 UR7, UR6, 0xb, URZ ;  /* 0x0000000b06077899 */ /* 0x000fe400080006ff */
[----:B------:R-:W-:Y:S02]  /*0640*/  USHF.L.U32 UR6, UR6, 0x1, URZ ;  /* 0x0000000106067899 */ /* 0x000fe400080006ff */
[----:B---3--:R-:W-:Y:S01]  /*0650*/  ULEA UR4, UR5, UR4, 0x18 ;  /* 0x0000000405047291 */ /* 0x008fe2000f8ec0ff */
[----:B------:R-:W3:Y:S11]  /*0660*/  FENCE.VIEW.ASYNC.S ;  /* 0x00000000000073c6 */ /* 0x000ef60000000000 */
[----:B---3--:R3:W4:Y:S01]  /*0670*/  SYNCS.EXCH.64 URZ, [UR4], UR8 ;  /* 0x0000000804ff75b2 */ /* 0x0087220008000100 */
[----:B------:R3:W1:Y:S01]  /*0680*/  SYNCS.EXCH.64 URZ, [UR4+0x120], UR6 ;  /* 0x0001200604ff75b2 */ /* 0x0006620008000100 */
        /* <DEDUP_REMOVED lines=69> */
[----:B------:R3:W1:Y:S02]  /*0ae0*/  SYNCS.EXCH.64 URZ, [UR4+0x238], UR6 ;  /* 0x0002380604ff75b2 */ /* 0x0006640008000100 */
[----:B---34-:R-:W-:Y:S01]  /*0af0*/  NOP ;  /* 0x0000000000007918 */ /* 0x018fe20000000000 */
.L_x_10:
[----:B------:R-:W-:Y:S05]  /*0b00*/  BSYNC.RECONVERGENT B0 ;  /* 0x0000000000007941 */ /* 0x000fea0003800200 */
.L_x_9:
[----:B------:R-:W3:Y:S01]  /*0b10*/  SHFL.IDX PT, R0, R81, RZ, 0x1f ;  /* 0x00001fff51007589 */ /* 0x000ee200000e0000 */
[----:B------:R-:W-:Y:S01]  /*0b20*/  NOP ;  /* 0x0000000000007918 */ /* 0x000fe20000000000 */
[----:B---3--:R-:W-:-:S13]  /*0b30*/  ISETP.NE.AND P0, PT, R0, 0x1, PT ;  /* 0x000000010000780c */ /* 0x008fda0003f05270 */
[----:B------:R-:W-:Y:S05]  /*0b40*/  @P0 BRA `(.L_x_11) ;  /* 0x0000000000400947 */ /* 0x000fea0003800000 */
        /* <DEDUP_REMOVED lines=9> */
[----:B------:R-:W-:Y:S01]  /*0be0*/  USHF.L.U32 UR6, UR6, 0x1, URZ ;  /* 0x0000000106067899 */ /* 0x000fe200080006ff */
[----:B------:R-:W-:Y:S01]  /*0bf0*/  ELECT P0, URZ, PT ;  /* 0x0000000000ff782f */ /* 0x000fe20003800000 */
[----:B---3--:R-:W-:Y:S01]  /*0c00*/  ULEA UR4, UR5, UR4, 0x18 ;  /* 0x0000000405047291 */ /* 0x008fe2000f8ec0ff */
[----:B------:R-:W3:Y:S11]  /*0c10*/  FENCE.VIEW.ASYNC.S ;  /* 0x00000000000073c6 */ /* 0x000ef60000000000 */
[----:B---3--:R3:W4:Y:S01]  /*0c20*/  SYNCS.EXCH.64 URZ, [UR4+0x240], UR8 ;  /* 0x0002400804ff75b2 */ /* 0x0087220008000100 */
[----:B------:R3:W1:Y:S01]  /*0c30*/  SYNCS.EXCH.64 URZ, [UR4+0x248], UR6 ;  /* 0x0002480604ff75b2 */ /* 0x0006620008000100 */
[----:B------:R-:W-:Y:S01]  /*0c40*/  NOP ;  /* 0x0000000000007918 */ /* 0x000fe20000000000 */
.L_x_11:
[----:B------:R-:W2:Y:S01]  /*0c50*/  SHFL.IDX PT, R0, R81, RZ, 0x1f ;  /* 0x00001fff51007589 */ /* 0x000ea200000e0000 */
[----:B------:R-:W-:Y:S01]  /*0c60*/  NOP ;  /* 0x0000000000007918 */ /* 0x000fe20000000000 */
[----:B--2---:R-:W-:-:S13]  /*0c70*/  ISETP.NE.AND P0, PT, R0, 0x3, PT ;  /* 0x000000030000780c */ /* 0x004fda0003f05270 */
[----:B------:R-:W-:Y:S05]  /*0c80*/  @P0 BRA `(.L_x_12) ;  /* 0x0000000000300947 */ /* 0x000fea0003800000 */
[----:B------:R-:W2:Y:S01]  /*0c90*/  S2UR UR5, SR_CgaCtaId ;  /* 0x00000000000579c3 */ /* 0x000ea20000008800 */
[----:B---3--:R-:W-:Y:S01]  /*0ca0*/  UMOV UR6, 0x400 ;  /* 0x0000040000067882 */ /* 0x008fe20000000000 */
[----:B------:R-:W-:Y:S01]  /*0cb0*/  UMOV UR4, 0x20 ;  /* 0x0000002000047882 */ /* 0x000fe20000000000 */
[----:B------:R-:W-:Y:S01]  /*0cc0*/  ELECT P0, URZ, PT ;  /* 0x0000000000ff782f */ /* 0x000fe20003800000 */
[----:B--2---:R-:W-:Y:S02]  /*0cd0*/  ULEA UR6, UR5, UR6, 0x18 ;  /* 0x0000000605067291 */ /* 0x004fe4000f8ec0ff */
[----:B------:R-:W-:-:S04]  /*0ce0*/  UIADD3 UR4, UPT, UPT, -UR4, 0x100000, URZ ;  /* 0x0010000004047890 */ /* 0x000fc8000fffe1ff */
[----:B------:R-:W-:Y:S02]  /*0cf0*/  USHF.L.U32 UR5, UR4, 0xb, URZ ;  /* 0x0000000b04057899 */ /* 0x000fe400080006ff */
[----:B------:R-:W-:Y:S01]  /*0d00*/  USHF.L.U32 UR4, UR4, 0x1, URZ ;  /* 0x0000000104047899 */ /* 0x000fe200080006ff */
[----:B------:R-:W2:Y:S11]  /*0d10*/  FENCE.VIEW.ASYNC.S ;  /* 0x00000000000073c6 */ /* 0x000eb60000000000 */
[----:B--2---:R2:W3:Y:S01]  /*0d20*/  SYNCS.EXCH.64 URZ, [UR6+0x250], UR4 ;  /* 0x0002500406ff75b2 */ /* 0x0044e20008000100 */
[----:B------:R2:W1:Y:S01]  /*0d30*/  SYNCS.EXCH.64 URZ, [UR6+0x258], UR4 ;  /* 0x0002580406ff75b2 */ /* 0x0004620008000100 */
[----:B------:R-:W-:Y:S01]  /*0d40*/  NOP ;  /* 0x0000000000007918 */ /* 0x000fe20000000000 */
.L_x_12:
[----:B------:R-:W4:Y:S01]  /*0d50*/  SHFL.IDX PT, R0, R81, RZ, 0x1f ;  /* 0x00001fff51007589 */ /* 0x000f2200000e0000 */
[----:B------:R-:W-:Y:S01]  /*0d60*/  NOP ;  /* 0x0000000000007918 */ /* 0x000fe20000000000 */
[----:B----4-:R-:W-:-:S13]  /*0d70*/  ISETP.NE.AND P0, PT, R0, 0x4, PT ;  /* 0x000000040000780c */ /* 0x010fda0003f05270 */
[----:B------:R-:W-:Y:S05]  /*0d80*/  @P0 BRA `(.L_x_13) ;  /* 0x00000000004c0947 */ /* 0x000fea0003800000 */
[----:B--2---:R-:W2:Y:S01]  /*0d90*/  S2UR UR5, SR_CgaCtaId ;  /* 0x00000000000579c3 */ /* 0x004ea20000008800 */
[----:B---3--:R-:W-:Y:S01]  /*0da0*/  UMOV UR4, 0x3a0 ;  /* 0x000003a000047882 */ /* 0x008fe20000000000 */
[----:B------:R-:W-:Y:S01]  /*0db0*/  UMOV UR6, 0x400 ;  /* 0x0000040000067882 */ /* 0x000fe20000000000 */
[----:B------:R-:W-:Y:S01]  /*0dc0*/  USEL UR4, UR4, 0x320, UP3 ;  /* 0x0000032004047887 */ /* 0x000fe20009800000 */
[----:B------:R-:W-:Y:S01]  /*0dd0*/  UMOV UR8, 0x1 ;  /* 0x0000000100087882 */ /* 0x000fe20000000000 */
[----:B------:R-:W-:Y:S01]  /*0de0*/  ELECT P0, URZ, PT ;  /* 0x0000000000ff782f */ /* 0x000fe20003800000 */
[----:B------:R-:W-:-:S04]  /*0df0*/  UIADD3 UR8, UPT, UPT, -UR8, 0x100000, URZ ;  /* 0x0010000008087890 */ /* 0x000fc8000fffe1ff */
[----:B------:R-:W-:Y:S02]  /*0e00*/  USHF.L.U32 UR9, UR8, 0xb, URZ ;  /* 0x0000000b08097899 */ /* 0x000fe400080006ff */
[----:B------:R-:W-:Y:S02]  /*0e10*/  USHF.L.U32 UR8, UR8, 0x1, URZ ;  /* 0x0000000108087899 */ /* 0x000fe400080006ff */
[----:B--2---:R-:W-:Y:S02]  /*0e20*/  ULEA UR6, UR5, UR6, 0x18 ;  /* 0x0000000605067291 */ /* 0x004fe4000f8ec0ff */
[----:B------:R-:W-:-:S04]  /*0e30*/  UIADD3 UR4, UPT, UPT, -UR4, 0x100000, URZ ;  /* 0x0010000004047890 */ /* 0x000fc8000fffe1ff */
[----:B------:R-:W-:Y:S02]  /*0e40*/  USHF.L.U32 UR5, UR4, 0xb, URZ ;  /* 0x0000000b04057899 */ /* 0x000fe400080006ff */
[----:B------:R-:W-:Y:S01]  /*0e50*/  USHF.L.U32 UR4, UR4, 0x1, URZ ;  /* 0x0000000104047899 */ /* 0x000fe200080006ff */
[----:B------:R-:W2:Y:S03]  /*0e60*/  FENCE.VIEW.ASYNC.S ;  /* 0x00000000000073c6 */ /* 0x000ea60000000000 */
[----:B--2---:R4:W2:Y:S08]  /*0e70*/  SYNCS.EXCH.64 URZ, [UR6+0x260], UR8 ;  /* 0x0002600806ff75b2 */ /* 0x0048b00008000100 */
[----:B------:R4:W3:Y:S01]  /*0e80*/  SYNCS.EXCH.64 URZ, [UR6+0x270], UR4 ;  /* 0x0002700406ff75b2 */ /* 0x0008e20008000100 */
[----:B------:R4:W1:Y:S01]  /*0e90*/  SYNCS.EXCH.64 URZ, [UR6+0x268], UR8 ;  /* 0x0002680806ff75b2 */ /* 0x0008620008000100 */
[----:B------:R4:W1:Y:S02]  /*0ea0*/  SYNCS.EXCH.64 URZ, [UR6+0x278], UR4 ;  /* 0x0002780406ff75b2 */ /* 0x0008640008000100 */
[----:B----4-:R-:W-:Y:S01]  /*0eb0*/  NOP ;  /* 0x0000000000007918 */ /* 0x010fe20000000000 */
.L_x_13:
[----:B------:R-:W4:Y:S01]  /*0ec0*/  SHFL.IDX PT, R0, R81, RZ, 0x1f ;  /* 0x00001fff51007589 */ /* 0x000f2200000e0000 */
[----:B------:R-:W-:Y:S01]  /*0ed0*/  NOP ;  /* 0x0000000000007918 */ /* 0x000fe20000000000 */
[----:B----4-:R-:W-:-:S13]  /*0ee0*/  ISETP.NE.AND P0, PT, R0, 0x5, PT ;  /* 0x000000050000780c */ /* 0x010fda0003f05270 */
[----:B------:R-:W-:Y:S05]  /*0ef0*/  @P0 BRA `(.L_x_14) ;  /* 0x0000000000580947 */ /* 0x000fea0003800000 */
[----:B--2---:R-:W2:Y:S01]  /*0f00*/  S2UR UR5, SR_CgaCtaId ;  /* 0x00000000000579c3 */ /* 0x004ea20000008800 */
[----:B---3--:R-:W-:Y:S01]  /*0f10*/  UMOV UR4, 0x400 ;  /* 0x0000040000047882 */ /* 0x008fe20000000000 */
        /* <DEDUP_REMOVED lines=9> */
[----:B--2---:R-:W-:Y:S01]  /*0fb0*/  ULEA UR4, UR5, UR4, 0x18 ;  /* 0x0000000405047291 */ /* 0x004fe2000f8ec0ff */
[----:B------:R-:W2:Y:S11]  /*0fc0*/  FENCE.VIEW.ASYNC.S ;  /* 0x00000000000073c6 */ /* 0x000eb60000000000 */
[----:B--2---:R4:W2:Y:S01]  /*0fd0*/  SYNCS.EXCH.64 URZ, [UR4+0x280], UR6 ;  /* 0x0002800604ff75b2 */ /* 0x0048a20008000100 */
[----:B------:R4:W3:Y:S01]  /*0fe0*/  SYNCS.EXCH.64 URZ, [UR4+0x2a0], UR8 ;  /* 0x0002a00804ff75b2 */ /* 0x0008e20008000100 */
[----:B------:R4:W1:Y:S01]  /*0ff0*/  SYNCS.EXCH.64 URZ, [UR4+0x288], UR6 ;  /* 0x0002880604ff75b2 */ /* 0x0008620008000100 */
[----:B------:R4:W1:Y:S01]  /*1000*/  SYNCS.EXCH.64 URZ, [UR4+0x2a8], UR8 ;  /* 0x0002a80804ff75b2 */ /* 0x0008620008000100 */
[----:B------:R4:W1:Y:S01]  /*1010*/  SYNCS.EXCH.64 URZ, [UR4+0x290], UR6 ;  /* 0x0002900604ff75b2 */ /* 0x0008620008000100 */
[----:B------:R4:W1:Y:S01]  /*1020*/  SYNCS.EXCH.64 URZ, [UR4+0x2b0], UR8 ;  /* 0x0002b00804ff75b2 */ /* 0x0008620008000100 */
[----:B------:R4:W1:Y:S01]  /*1030*/  SYNCS.EXCH.64 URZ, [UR4+0x298], UR6 ;  /* 0x0002980604ff75b2 */ /* 0x0008620008000100 */
[----:B------:R4:W1:Y:S02]  /*1040*/  SYNCS.EXCH.64 URZ, [UR4+0x2b8], UR8 ;  /* 0x0002b80804ff75b2 */ /* 0x0008640008000100 */
[----:B----4-:R-:W-:Y:S01]  /*1050*/  NOP ;  /* 0x0000000000007918 */ /* 0x010fe20000000000 */
.L_x_14:
[----:B------:R-:W4:Y:S01]  /*1060*/  SHFL.IDX PT, R0, R81, RZ, 0x1f ;  /* 0x00001fff51007589 */ /* 0x000f2200000e0000 */
[----:B------:R-:W-:Y:S01]  /*1070*/  ISETP.NE.OR P1, PT, RZ, UR13, !P1 ;  /* 0x0000000dff007c0c */ /* 0x000fe2000cf25670 */
[----:B------:R-:W-:Y:S01]  /*1080*/  NOP ;  /* 0x0000000000007918 */ /* 0x000fe20000000000 */
[----:B----4-:R-:W-:-:S13]  /*1090*/  ISETP.NE.AND P0, PT, R0, 0x3, PT ;  /* 0x000000030000780c */ /* 0x010fda0003f05270 */
[----:B------:R-:W-:Y:S05]  /*10a0*/  @P0 BRA `(.L_x_15) ;  /* 0x0000000000380947 */ /* 0x000fea0003800000 */
[----:B--2---:R-:W2:Y:S01]  /*10b0*/  S2UR UR5, SR_CgaCtaId ;  /* 0x00000000000579c3 */ /* 0x004ea20000008800 */
[----:B---3--:R-:W-:Y:S01]  /*10c0*/  UMOV UR4, 0x400 ;  /* 0x0000040000047882 */ /* 0x008fe20000000000 */
[----:B------:R-:W-:Y:S01]  /*10d0*/  UMOV UR6, 0x20 ;  /* 0x0000002000067882 */ /* 0x000fe20000000000 */
[----:B------:R-:W-:Y:S01]  /*10e0*/  ELECT P0, URZ, PT ;  /* 0x0000000000ff782f */ /* 0x000fe20003800000 */
[----:B------:R-:W-:-:S04]  /*10f0*/  UIADD3 UR6, UPT, UPT, -UR6, 0x100000, URZ ;  /* 0x0010000006067890 */ /* 0x000fc8000fffe1ff */
[----:B------:R-:W-:Y:S02]  /*1100*/  USHF.L.U32 UR7, UR6, 0xb, URZ ;  /* 0x0000000b06077899 */ /* 0x000fe400080006ff */
[----:B------:R-:W-:Y:S02]  /*1110*/  USHF.L.U32 UR6, UR6, 0x1, URZ ;  /* 0x0000000106067899 */ /* 0x000fe400080006ff */
[----:B--2---:R-:W-:Y:S01]  /*1120*/  ULEA UR4, UR5, UR4, 0x18 ;  /* 0x0000000405047291 */ /* 0x004fe2000f8ec0ff */
[----:B------:R-:W2:Y:S11]  /*1130*/  FENCE.VIEW.ASYNC.S ;  /* 0x00000000000073c6 */ /* 0x000eb60000000000 */
[----:B--2---:R4:W2:Y:S01]  /*1140*/  SYNCS.EXCH.64 URZ, [UR4+0x2c0], UR6 ;  /* 0x0002c00604ff75b2 */ /* 0x0048a20008000100 */
[----:B------:R4:W3:Y:S01]  /*1150*/  SYNCS.EXCH.64 URZ, [UR4+0x2d0], UR6 ;  /* 0x0002d00604ff75b2 */ /* 0x0008e20008000100 */
[----:B------:R4:W1:Y:S01]  /*1160*/  SYNCS.EXCH.64 URZ, [UR4+0x2c8], UR6 ;  /* 0x0002c80604ff75b2 */ /* 0x0008620008000100 */
[----:B------:R4:W1:Y:S02]  /*1170*/  SYNCS.EXCH.64 URZ, [UR4+0x2d8], UR6 ;  /* 0x0002d80604ff75b2 */ /* 0x0008640008000100 */
[----:B----4-:R-:W-:Y:S01]  /*1180*/  NOP ;  /* 0x0000000000007918 */ /* 0x010fe20000000000 */
.L_x_15:
[----:B---3--:R-:W3:Y:S01]  /*1190*/  S2UR UR7, SR_CgaCtaId ;  /* 0x00000000000779c3 */ /* 0x008ee20000008800 */
[----:B------:R-:W-:Y:S01]  /*11a0*/  VOTEU.ALL UP0, P1 ;  /* 0x0000000000ff7886 */ /* 0x000fe20000800000 */
[----:B--2---:R-:W-:Y:S01]  /*11b0*/  UMOV UR4, 0x20 ;  /* 0x0000002000047882 */ /* 0x004fe20000000000 */
[----:B------:R-:W-:Y:S01]  /*11c0*/  NOP ;  /* 0x0000000000007918 */ /* 0x000fe20000000000 */
[----:B------:R-:W-:Y:S01]  /*11d0*/  LOP3.LUT R0, R69, 0x1f, RZ, 0xc0, !PT ;  /* 0x0000001f45007812 */ /* 0x000fe200078ec0ff */
[----:B------:R-:W-:Y:S01]  /*11e0*/  UISETP.NE.AND UP4, UPT, UR13, URZ, UPT ;  /* 0x000000ff0d00728c */ /* 0x000fe2000bf85270 */
[----:B------:R-:W-:Y:S01]  /*11f0*/  @!UP0 UMOV UR6, 0x400 ;  /* 0x0000040000068882 */ /* 0x000fe20000000000 */
[----:B------:R-:W-:-:S04]  /*1200*/  @!UP0 UIADD3 UR4, UPT, UPT, -UR4, 0x100000, URZ ;  /* 0x0010000004048890 */ /* 0x000fc8000fffe1ff */
[----:B------:R-:W-:Y:S02]  /*1210*/  @!UP0 USHF.L.U32 UR5, UR4, 0xb, URZ ;  /* 0x0000000b04058899 */ /* 0x000fe400080006ff */
[----:B------:R-:W-:Y:S02]  /*1220*/  @!UP0 USHF.L.U32 UR4, UR4, 0x1, URZ ;  /* 0x0000000104048899 */ /* 0x000fe400080006ff */
[----:B---3--:R-:W-:Y:S01]  /*1230*/  @!UP0 ULEA UR6, UR7, UR6, 0x18 ;  /* 0x0000000607068291 */ /* 0x008fe2000f8ec0ff */
[----:B------:R-:W2:Y:S01]  /*1240*/  LDCU UR7, c[0x0][0x36c] ;  /* 0x00006d80ff0777ac */ /* 0x000ea20008000800 */
[----:B------:R-:W-:Y:S01]  /*1250*/  VOTEU.ALL UP0, P1 ;  /* 0x0000000000ff7886 */ /* 0x000fe20000800000 */
[----:B------:R-:W3:Y:S09]  /*1260*/  FENCE.VIEW.ASYNC.S ;  /* 0x00000000000073c6 */ /* 0x000ef20000000000 */
[----:B---3--:R3:W4:Y:S01]  /*1270*/  @!UP0 SYNCS.EXCH.64 URZ, [UR6+0x2e0], UR4 ;  /* 0x0002e00406ff85b2 */ /* 0x0087220008000100 */
[----:B--2---:R-:W-:-:S09]  /*1280*/  UISETP.EQ.U32.AND UP5, UPT, UR7, 0x1, UPT ;  /* 0x000000010700788c */ /* 0x004fd2000bfa2070 */
[----:B---3--:R-:W-:Y:S05]  /*1290*/  BRA.U !UP5, `(.L_x_16) ;  /* 0x000000010d087547 */ /* 0x008fea000b800000 */
[----:B-1--4-:R-:W-:Y:S01]  /*12a0*/  UCGABAR_ARV ;  /* 0x00000000000079c7 */ /* 0x012fe20008000000 */
[----:B------:R-:W-:Y:S05]  /*12b0*/  BRA `(.L_x_17) ;  /* 0x0000000000047947 */ /* 0x000fea0003800000 */
.L_x_16:
[----:B-1--4-:R-:W-:Y:S01]  /*12c0*/  NOP ;  /* 0x0000000000007918 */ /* 0x012fe20000000000 */
.L_x_17:
[----:B------:R-:W1:Y:S01]  /*12d0*/  S2UR UR19, SR_CTAID.X ;  /* 0x00000000001379c3 */ /* 0x000e620000002500 */
[----:B------:R-:W-:-:S05]  /*12e0*/  CS2R.32 R3, SR_CgaSize ;  /* 0x0000000000037805 */ /* 0x000fca0000008a00 */
[----:B------:R-:W-:-:S05]  /*12f0*/  IMAD R3, R3, -0xa0, RZ ;  /* 0xffffff6003037824 */ /* 0x000fca00078e02ff */
[----:B------:R-:W-:-:S14]  /*1300*/  R2UR UR5, R3 ;  /* 0x00000000030572ca */ /* 0x000fdc00000e0000 */
[----:B------:R-:W2:Y:S01]  /*1310*/  LDCU UR5, c[0x0][UR5+0x2b0] ;  /* 0x00005600050577ac */ /* 0x000ea20008000800 */
[----:B------:R-:W-:-:S05]  /*1320*/  CS2R.32 R3, SR_CgaSize ;  /* 0x0000000000037805 */ /* 0x000fca0000008a00 */
[----:B------:R-:W-:-:S05]  /*1330*/  IMAD R3, R3, -0xa0, RZ ;  /* 0xffffff6003037824 */ /* 0x000fca00078e02ff */
[----:B------:R-:W-:-:S14]  /*1340*/  R2UR UR4, R3 ;  /* 0x00000000030472ca */ /* 0x000fdc00000e0000 */
[----:B------:R-:W3:Y:S01]  /*1350*/  LDCU UR4, c[0x0][UR4+0x2b4] ;  /* 0x00005680040477ac */ /* 0x000ee20008000800 */
[----:B------:R-:W4:Y:S01]  /*1360*/  S2UR UR7, SR_CTAID.Y ;  /* 0x00000000000779c3 */ /* 0x000f220000002600 */
[----:B------:R-:W3:Y:S01]  /*1370*/  LDCU UR18, c[0x0][0xb24] ;  /* 0x00016480ff1277ac */ /* 0x000ee20008000800 */
[----:B------:R-:W-:-:S05]  /*1380*/  CS2R.32 R3, SR_CgaSize ;  /* 0x0000000000037805 */ /* 0x000fca0000008a00 */
[----:B------:R-:W-:-:S05]  /*1390*/  IMAD R3, R3, -0xa0, RZ ;  /* 0xffffff6003037824 */ /* 0x000fca00078e02ff */
[----:B------:R-:W-:-:S14]  /*13a0*/  R2UR UR58, R3 ;  /* 0x00000000033a72ca */ /* 0x000fdc00000e0000 */
[----:B------:R-:W3:Y:S01]  /*13b0*/  LDCU UR58, c[0x0][UR58+0x2a0] ;  /* 0x000054003a3a77ac */ /* 0x000ee20008000800 */
[----:B------:R-:W3:Y:S01]  /*13c0*/  S2UR UR8, SR_CgaCtaId ;  /* 0x00000000000879c3 */ /* 0x000ee20000008800 */
[----:B------:R-:W-:-:S05]  /*13d0*/  CS2R.32 R3, SR_CgaSize ;  /* 0x0000000000037805 */ /* 0x000fca0000008a00 */
[----:B------:R-:W-:-:S05]  /*13e0*/  IMAD R3, R3, -0xa0, RZ ;  /* 0xffffff6003037824 */ /* 0x000fca00078e02ff */
[----:B------:R-:W-:-:S14]  /*13f0*/  R2UR UR55, R3 ;  /* 0x00000000033772ca */ /* 0x000fdc00000e0000 */
[----:B------:R-:W3:Y:S01]  /*1400*/  LDCU UR55, c[0x0][UR55+0x2a4] ;  /* 0x00005480373777ac */ /* 0x000ee20008000800 */
[----:B------:R-:W-:Y:S01]  /*1410*/  UISETP.GT.U32.AND UP0, UPT, UR33, 0xffff, UPT ;  /* 0x0000ffff2100788c */ /* 0x000fe2000bf04070 */
[----:B------:R-:W-:Y:S01]  /*1420*/  UMOV UR27, 0x5 ;  /* 0x00000005001b7882 */ /* 0x000fe20000000000 */
[----:B-1----:R-:W-:Y:S01]  /*1430*/  I2FP.F32.U32 R3, UR19 ;  /* 0x0000001300037c45 */ /* 0x002fe20008201000 */
[----:B------:R-:W1:Y:S01]  /*1440*/  S2UR UR36, SR_CTAID.Z ;  /* 0x00000000002479c3 */ /* 0x000e620000002700 */
[----:B------:R-:W1:Y:S03]  /*1450*/  LDCU UR40, c[0x0][0xb24] ;  /* 0x00016480ff2877ac */ /* 0x000e660008000800 */
[----:B--2---:R-:W-:Y:S01]  /*1460*/  FMUL R3, R3, UR5 ;  /* 0x0000000503037c20 */ /* 0x004fe20008400000 */
[----:B------:R-:W-:Y:S01]  /*1470*/  USEL UR5, UR33, 0xffff, !UP0 ;  /* 0x0000ffff21057887 */ /* 0x000fe2000c000000 */
[----:B----4-:R-:W-:Y:S01]  /*1480*/  I2FP.F32.U32 R2, UR7 ;  /* 0x0000000700027c45 */ /* 0x010fe20008201000 */
[----:B------:R-:W2:Y:S03]  /*1490*/  LDCU UR26, c[0x0][0xb30] ;  /* 0x00016600ff1a77ac */ /* 0x000ea60008000800 */
[----:B------:R-:W4:Y:S01]  /*14a0*/  F2I.U32.TRUNC.NTZ R3, R3 ;  /* 0x0000000300037305 */ /* 0x000f22000020f000 */
[----:B---3--:R-:W-:Y:S01]  /*14b0*/  FMUL R2, R2, UR4 ;  /* 0x0000000402027c20 */ /* 0x008fe20008400000 */
[----:B------:R-:W-:-:S02]  /*14c0*/  ULOP3.LUT UR24, UR5, 0xffff, URZ, 0xc0, !UPT ;  /* 0x0000ffff05187892 */ /* 0x000fc4000f8ec0ff */
[----:B------:R-:W-:Y:S02]  /*14d0*/  USHF.L.U32 UR28, UR8, 0xa, URZ ;  /* 0x0000000a081c7899 */ /* 0x000fe400080006ff */
[----:B------:R-:W-:Y:S02]  /*14e0*/  UISETP.GE.AND UP2, UPT, UR18, 0x1, UPT ;  /* 0x000000011200788c */ /* 0x000fe4000bf46270 */
[----:B------:R-:W3:Y:S01]  /*14f0*/  F2I.U32.TRUNC.NTZ R2, R2 ;  /* 0x0000000200027305 */ /* 0x000ee2000020f000 */
[----:B------:R-:W-:Y:S01]  /*1500*/  UMOV UR45, UR7 ;  /* 0x00000007002d7c82 */ /* 0x000fe20008000000 */
[----:B------:R-:W-:Y:S01]  /*1510*/  UMOV UR46, UR19 ;  /* 0x00000013002e7c82 */ /* 0x000fe20008000000 */
[----:B----4-:R-:W-:Y:S02]  /*1520*/  R2UR UR4, R3 ;  /* 0x00000000030472ca */ /* 0x010fe400000e0000 */
[----:B------:R-:W-:Y:S02]  /*1530*/  PRMT R3, RZ, 0x7610, R3 ;  /* 0x00007610ff037816 */ /* 0x000fe40000000003 */
[----:B---3--:R-:W-:-:S02]  /*1540*/  R2UR UR6, R2 ;  /* 0x00000000020672ca */ /* 0x008fc400000e0000 */
[----:B------:R-:W-:-:S07]  /*1550*/  PRMT R2, RZ, 0x7610, R2 ;  /* 0x00007610ff027816 */ /* 0x000fce0000000002 */
[----:B------:R-:W-:-:S04]  /*1560*/  UIADD3 UR5, UPT, UPT, -UR4, URZ, URZ ;  /* 0x000000ff04057290 */ /* 0x000fc8000fffe1ff */
[----:B------:R-:W-:Y:S02]  /*1570*/  UIMAD UR58, UR58, UR5, UR19 ;  /* 0x000000053a3a72a4 */ /* 0x000fe4000f8e0213 */
[----:B------:R-:W-:-:S04]  /*1580*/  UIADD3 UR4, UPT, UPT, -UR6, URZ, URZ ;  /* 0x000000ff06047290 */ /* 0x000fc8000fffe1ff */
[----:B------:R-:W-:Y:S01]  /*1590*/  UIMAD UR55, UR55, UR4, UR7 ;  /* 0x00000004373772a4 */ /* 0x000fe2000f8e0207 */
[----:B-12---:R-:W-:Y:S11]  /*15a0*/  BRA.U UP4, `(.L_x_18) ;  /* 0x00000001043c7547 */ /* 0x006ff6000b800000 */
[----:B------:R-:W-:Y:S02]  /*15b0*/  UISETP.GT.U32.AND UP0, UPT, UR58, 0x1, UPT ;  /* 0x000000013a00788c */ /* 0x000fe4000bf04070 */
[----:B------:R-:W-:Y:S02]  /*15c0*/  ULOP3.LUT UR4, UR58, 0xfffffffe, URZ, 0xc0, !UPT ;  /* 0xfffffffe3a047892 */ /* 0x000fe4000f8ec0ff */
[----:B------:R-:W-:Y:S02]  /*15d0*/  UISETP.NE.AND UP1, UPT, UR55, URZ, UP0 ;  /* 0x000000ff3700728c */ /* 0x000fe40008725270 */
[----:B------:R-:W-:Y:S02]  /*15e0*/  UISETP.NE.AND UP0, UPT, UR55, 0x1, UP0 ;  /* 0x000000013700788c */ /* 0x000fe40008705270 */
[----:B------:R-:W-:Y:S02]  /*15f0*/  USEL UR7, URZ, 0x1, UP1 ;  /* 0x00000001ff077887 */ /* 0x000fe40008800000 */
[----:B------:R-:W-:-:S02]  /*1600*/  USEL UR6, URZ, 0x4, UP0 ;  /* 0x00000004ff067887 */ /* 0x000fc40008000000 */
[----:B------:R-:W-:Y:S02]  /*1610*/  USEL UR5, URZ, 0x2, UP1 ;  /* 0x00000002ff057887 */ /* 0x000fe40008800000 */
[----:B------:R-:W-:Y:S02]  /*1620*/  ULEA UR4, UR55, UR4, 0x1 ;  /* 0x0000000437047291 */ /* 0x000fe4000f8e08ff */
[----:B------:R-:W-:Y:S02]  /*1630*/  USEL UR8, URZ, 0x8, UP0 ;  /* 0x00000008ff087887 */ /* 0x000fe40008000000 */
[----:B------:R-:W-:-:S03]  /*1640*/  UIADD3 UR5, UPT, UPT, UR5, UR6, UR7 ;  /* 0x0000000605057290 */ /* 0x000fc6000fffe007 */
[----:B------:R-:W-:Y:S01]  /*1650*/  UMOV UR6, 0x3 ;  /* 0x0000000300067882 */ /* 0x000fe20000000000 */
[----:B------:R-:W-:Y:S02]  /*1660*/  UIADD3 UR5, UPT, UPT, UR5, UR8, URZ ;  /* 0x0000000805057290 */ /* 0x000fe4000fffe0ff */
[----:B------:R-:W-:-:S04]  /*1670*/  USHF.L.U32 UR4, UR6, UR4, URZ ;  /* 0x0000000406047299 */ /* 0x000fc800080006ff */
[----:B------:R-:W-:Y:S02]  /*1680*/  MOV R3, UR5 ;  /* 0x0000000500037c02 */ /* 0x000fe40008000f00 */
[----:B------:R-:W-:Y:S02]  /*1690*/  MOV R2, UR4 ;  /* 0x0000000400027c02 */ /* 0x000fe40008000f00 */
.L_x_18:
[----:B------:R-:W-:Y:S05]  /*16a0*/  BRA.U !UP2, `(.L_x_19) ;  /* 0x000000010ad07547 */ /* 0x000fea000b800000 */
[----:B------:R-:W1:Y:S01]  /*16b0*/  LDCU.128 UR20, c[0x0][0xb10] ;  /* 0x00016200ff1477ac */ /* 0x000e620008000c00 */
[----:B------:R-:W2:Y:S01]  /*16c0*/  LDCU UR12, c[0x0][0x370] ;  /* 0x00006e00ff0c77ac */ /* 0x000ea20008000800 */
[----:B------:R-:W3:Y:S01]  /*16d0*/  LDCU UR5, c[0x0][0x374] ;  /* 0x00006e80ff0577ac */ /* 0x000ee20008000800 */
[----:B------:R-:W4:Y:S01]  /*16e0*/  LDCU UR25, c[0x0][0xb0c] ;  /* 0x00016180ff1977ac */ /* 0x000f220008000800 */
[----:B------:R-:W4:Y:S01]  /*16f0*/  LDCU UR4, c[0x0][0xb20] ;  /* 0x00016400ff0477ac */ /* 0x000f220008000800 */
[----:B------:R-:W4:Y:S01]  /*1700*/  LDCU.64 UR16, c[0x0][0xb28] ;  /* 0x00016500ff1077ac */ /* 0x000f220008000a00 */
[----:B-1----:R-:W-:Y:S02]  /*1710*/  UISETP.NE.AND UP0, UPT, UR22, 0x1, UPT ;  /* 0x000000011600788c */ /* 0x002fe4000bf05270 */
[----:B---3--:R-:W-:Y:S02]  /*1720*/  UIMAD.WIDE.U32 UR6, UR5, UR23, URZ ;  /* 0x00000017050672a5 */ /* 0x008fe4000f8e00ff */
[----:B--2---:R-:W-:-:S02]  /*1730*/  UIMAD.WIDE.U32 UR8, UR12, UR20, URZ ;  /* 0x000000140c0872a5 */ /* 0x004fc4000f8e00ff */
[----:B----4-:R-:W-:Y:S02]  /*1740*/  UISETP.NE.AND UP1, UPT, UR25, 0x1, UPT ;  /* 0x000000011900788c */ /* 0x010fe4000bf25270 */
[----:B------:R-:W-:Y:S01]  /*1750*/  UISETP.NE.AND UP2, UPT, UR18, 0x1, UPT ;  /* 0x000000011200788c */ /* 0x000fe2000bf45270 */
[----:B------:R-:W-:Y:S02]  /*1760*/  UMOV UR6, UR7 ;  /* 0x0000000700067c82 */ /* 0x000fe40008000000 */
[----:B------:R-:W-:Y:S01]  /*1770*/  UMOV UR8, UR9 ;  /* 0x0000000900087c82 */ /* 0x000fe20008000000 */
[----:B------:R-:W-:Y:S02]  /*1780*/  @UP0 USHF.R.U32.HI UR5, URZ, UR4, UR6 ;  /* 0x00000004ff050299 */ /* 0x000fe40008011606 */
[----:B------:R-:W-:Y:S02]  /*1790*/  UIMAD.WIDE.U32 UR14, UR45, UR23, URZ ;  /* 0x000000172d0e72a5 */ /* 0x000fe4000f8e00ff */
[----:B------:R-:W-:-:S02]  /*17a0*/  UIMAD.WIDE.U32 UR6, UR5, UR16, URZ ;  /* 0x00000010050672a5 */ /* 0x000fc4000f8e00ff */
[----:B------:R-:W-:Y:S02]  /*17b0*/  @UP1 USHF.R.U32.HI UR12, URZ, UR21, UR8 ;  /* 0x00000015ff0c1299 */ /* 0x000fe40008011608 */
[----:B------:R-:W-:Y:S02]  /*17c0*/  UIMAD.WIDE.U32 UR10, UR19, UR20, URZ ;  /* 0x00000014130a72a5 */ /* 0x000fe4000f8e00ff */
[----:B------:R-:W-:Y:S01]  /*17d0*/  UIMAD.WIDE.U32 UR8, UR12, UR16, URZ ;  /* 0x000000100c0872a5 */ /* 0x000fe2000f8e00ff */
[----:B------:R-:W-:Y:S01]  /*17e0*/  UMOV UR14, UR15 ;  /* 0x0000000f000e7c82 */ /* 0x000fe20008000000 */
[----:B------:R-:W-:Y:S01]  /*17f0*/  UMOV UR6, UR7 ;  /* 0x0000000700067c82 */ /* 0x000fe20008000000 */
[----:B------:R-:W-:Y:S02]  /*1800*/  USHF.R.U32.HI UR14, URZ, UR4, UR14 ;  /* 0x00000004ff0e7299 */ /* 0x000fe4000801160e */
[----:B------:R-:W-:Y:S01]  /*1810*/  @UP2 USHF.R.U32.HI UR5, URZ, UR17, UR6 ;  /* 0x00000011ff052299 */ /* 0x000fe20008011606 */
[----:B------:R-:W-:-:S02]  /*1820*/  UMOV UR10, UR11 ;  /* 0x0000000b000a7c82 */ /* 0x000fc40008000000 */
[----:B------:R-:W-:Y:S01]  /*1830*/  UMOV UR6, UR9 ;  /* 0x0000000900067c82 */ /* 0x000fe20008000000 */
[----:B------:R-:W-:Y:S02]  /*1840*/  USHF.R.U32.HI UR10, URZ, UR21, UR10 ;  /* 0x00000015ff0a7299 */ /* 0x000fe4000801160a */
[----:B------:R-:W-:Y:S02]  /*1850*/  @UP2 USHF.R.U32.HI UR12, URZ, UR17, UR6 ;  /* 0x00000011ff0c2299 */ /* 0x000fe40008011606 */
[----:B------:R-:W-:Y:S02]  /*1860*/  USEL UR4, UR45, UR14, !UP0 ;  /* 0x0000000e2d047287 */ /* 0x000fe4000c000000 */
[----:B------:R-:W-:Y:S02]  /*1870*/  UIMAD UR6, UR5, UR18, URZ ;  /* 0x00000012050672a4 */ /* 0x000fe4000f8e02ff */
[----:B------:R-:W-:Y:S02]  /*1880*/  USEL UR5, UR19, UR10, !UP1 ;  /* 0x0000000a13057287 */ /* 0x000fe4000c800000 */
[----:B------:R-:W-:-:S02]  /*1890*/  UIMAD UR8, UR12, UR18, URZ ;  /* 0x000000120c0872a4 */ /* 0x000fc4000f8e02ff */
[----:B------:R-:W-:Y:S02]  /*18a0*/  UISETP.GE.AND UP0, UPT, UR4, UR6, UPT ;  /* 0x000000060400728c */ /* 0x000fe4000bf06270 */
[----:B------:R-:W-:Y:S02]  /*18b0*/  UIMAD.WIDE.U32 UR6, UR4, UR16, URZ ;  /* 0x00000010040672a5 */ /* 0x000fe4000f8e00ff */
[----:B------:R-:W-:Y:S02]  /*18c0*/  UISETP.GE.OR UP0, UPT, UR5, UR8, UP0 ;  /* 0x000000080500728c */ /* 0x000fe40008706670 */
[----:B------:R-:W-:Y:S02]  /*18d0*/  UIMAD.WIDE.U32 UR8, UR5, UR16, URZ ;  /* 0x00000010050872a5 */ /* 0x000fe4000f8e00ff */
[----:B------:R-:W-:Y:S02]  /*18e0*/  USHF.R.U32.HI UR7, URZ, UR17, UR7 ;  /* 0x00000011ff077299 */ /* 0x000fe40008011607 */
[----:B------:R-:W-:-:S02]  /*18f0*/  UIADD3 UR10, UPT, UPT, -UR4, URZ, URZ ;  /* 0x000000ff040a7290 */ /* 0x000fc4000fffe1ff */
[----:B------:R-:W-:Y:S02]  /*1900*/  USEL UR7, UR4, UR7, !UP2 ;  /* 0x0000000704077287 */ /* 0x000fe4000d000000 */
[----:B------:R-:W-:Y:S01]  /*1910*/  UIADD3 UR46, UPT, UPT, -UR5, URZ, URZ ;  /* 0x000000ff052e7290 */ /* 0x000fe2000fffe1ff */
[----:B------:R-:W-:Y:S01]  /*1920*/  @!UP0 UMOV UR6, UR9 ;  /* 0x0000000900068c82 */ /* 0x000fe20008000000 */
[----:B------:R-:W-:Y:S02]  /*1930*/  UIADD3 UR8, UPT, UPT, -UR7, URZ, URZ ;  /* 0x000000ff07087290 */ /* 0x000fe4000fffe1ff */
[----:B------:R-:W-:Y:S02]  /*1940*/  @!UP0 USHF.R.U32.HI UR6, URZ, UR17, UR6 ;  /* 0x00000011ff068299 */ /* 0x000fe40008011606 */
[----:B------:R-:W-:Y:S02]  /*1950*/  UIMAD UR8, UR18, UR8, UR4 ;  /* 0x00000008120872a4 */ /* 0x000fe4000f8e0204 */
[----:B------:R-:W-:-:S02]  /*1960*/  @!UP0 USEL UR6, UR5, UR6, !UP2 ;  /* 0x0000000605068287 */ /* 0x000fc4000d000000 */
[----:B------:R-:W-:Y:S02]  /*1970*/  UIMAD UR45, UR22, UR10, UR45 ;  /* 0x0000000a162d72a4 */ /* 0x000fe4000f8e022d */
[----:B------:R-:W-:Y:S02]  /*1980*/  @!UP0 UIADD3 UR7, UPT, UPT, UR7, -UR6, URZ ;  /* 0x8000000607078290 */ /* 0x000fe4000fffe0ff */
[----:B------:R-:W-:Y:S02]  /*1990*/  @!UP0 UIMAD UR6, UR8, UR12, UR6 ;  /* 0x0000000c080682a4 */ /* 0x000fe4000f8e0206 */
[----:B------:R-:W-:Y:S02]  /*19a0*/  @!UP0 UIMAD UR4, UR7, UR18, UR5 ;  /* 0x00000012070482a4 */ /* 0x000fe4000f8e0205 */
[----:B------:R-:W-:Y:S02]  /*19b0*/  UIMAD UR46, UR25, UR46, UR19 ;  /* 0x0000002e192e72a4 */ /* 0x000fe4000f8e0213 */
[----:B------:R-:W-:Y:S01]  /*19c0*/  UIMAD UR45, UR4, UR22, UR45 ;  /* 0x00000016042d72a4 */ /* 0x000fe2000f8e022d */
[----:B------:R-:W-:-:S02]  /*19d0*/  @!UP0 UMOV UR5, UR6 ;  /* 0x0000000600058c82 */ /* 0x000fc40008000000 */
[----:B------:R-:W-:-:S12]  /*19e0*/  UIMAD UR46, UR5, UR25, UR46 ;  /* 0x00000019052e72a4 */ /* 0x000fd8000f8e022e */
.L_x_19:
[----:B------:R-:W-:Y:S02]  /*19f0*/  UISETP.NE.AND UP1, UPT, UR26, 0x1, UPT ;  /* 0x000000011a00788c */ /* 0x000fe4000bf25270 */
[----:B------:R-:W-:Y:S02]  /*1a00*/  UISETP.NE.AND UP0, UPT, UR13, 0x2, UPT ;  /* 0x000000020d00788c */ /* 0x000fe4000bf05270 */
[----:B------:R-:W-:Y:S02]  /*1a10*/  ULOP3.LUT UR28, UR28, 0x800, URZ, 0xc0, !UPT ;  /* 0x000008001c1c7892 */ /* 0x000fe4000f8ec0ff */
[----:B------:R-:W-:-:S03]  /*1a20*/  USHF.L.U32 UR24, UR27, UR24, URZ ;  /* 0x000000181b187299 */ /* 0x000fc600080006ff */
[----:B------:R-:W-:Y:S09]  /*1a30*/  BRA.U UP1, `(.L_x_20) ;  /* 0x0000000101447547 */ /* 0x000ff2000b800000 */
[----:B------:R-:W1:Y:S01]  /*1a40*/  LDCU.128 UR8, c[0x0][0xb10] ;  /* 0x00016200ff0877ac */ /* 0x000e620008000c00 */
[----:B------:R-:W2:Y:S01]  /*1a50*/  LDCU UR12, c[0x0][0xb0c] ;  /* 0x00016180ff0c77ac */ /* 0x000ea20008000800 */
[----:B------:R-:W3:Y:S01]  /*1a60*/  LDCU UR14, c[0x0][0xb20] ;  /* 0x00016400ff0e77ac */ /* 0x000ee20008000800 */
[----:B-1----:R-:W-:Y:S02]  /*1a70*/  UIMAD.WIDE.U32 UR6, UR46, UR8, URZ ;  /* 0x000000082e0672a5 */ /* 0x002fe4000f8e00ff */
[----:B------:R-:W-:Y:S02]  /*1a80*/  UIMAD.WIDE.U32 UR4, UR45, UR11, URZ ;  /* 0x0000000b2d0472a5 */ /* 0x000fe4000f8e00ff */
[----:B--2---:R-:W-:Y:S02]  /*1a90*/  UISETP.NE.AND UP2, UPT, UR12, 0x1, UPT ;  /* 0x000000010c00788c */ /* 0x004fe4000bf45270 */
[----:B------:R-:W-:Y:S01]  /*1aa0*/  UISETP.NE.AND UP1, UPT, UR10, 0x1, UPT ;  /* 0x000000010a00788c */ /* 0x000fe2000bf25270 */
[----:B------:R-:W-:-:S02]  /*1ab0*/  UMOV UR6, UR7 ;  /* 0x0000000700067c82 */ /* 0x000fc40008000000 */
[----:B------:R-:W-:Y:S01]  /*1ac0*/  UMOV UR4, UR5 ;  /* 0x0000000500047c82 */ /* 0x000fe20008000000 */
[----:B------:R-:W-:Y:S02]  /*1ad0*/  USHF.R.U32.HI UR6, URZ, UR9, UR6 ;  /* 0x00000009ff067299 */ /* 0x000fe40008011606 */
[----:B---3--:R-:W-:Y:S02]  /*1ae0*/  USHF.R.U32.HI UR4, URZ, UR14, UR4 ;  /* 0x0000000eff047299 */ /* 0x008fe40008011604 */
[----:B------:R-:W-:Y:S02]  /*1af0*/  USEL UR5, UR46, UR6, !UP2 ;  /* 0x000000062e057287 */ /* 0x000fe4000d000000 */
[----:B------:R-:W-:-:S04]  /*1b00*/  USEL UR4, UR45, UR4, !UP1 ;  /* 0x000000042d047287 */ /* 0x000fc8000c800000 */
[----:B------:R-:W-:Y:S02]  /*1b10*/  UIADD3 UR6, UPT, UPT, -UR4, UR5, URZ ;  /* 0x0000000504067290 */ /* 0x000fe4000fffe1ff */
[----:B------:R-:W-:Y:S02]  /*1b20*/  UIADD3 UR4, UPT, UPT, UR4, -UR5, URZ ;  /* 0x8000000504047290 */ /* 0x000fe4000fffe0ff */
[----:B------:R-:W-:Y:S02]  /*1b30*/  UIMAD UR45, UR6, UR10, UR45 ;  /* 0x0000000a062d72a4 */ /* 0x000fe4000f8e022d */
[----:B------:R-:W-:-:S12]  /*1b40*/  UIMAD UR46, UR4, UR12, UR46 ;  /* 0x0000000c042e72a4 */ /* 0x000fd8000f8e022e */
.L_x_20:
[----:B------:R-:W-:Y:S05]  /*1b50*/  BRA.U !UP5, `(.L_x_21) ;  /* 0x000000010d0c7547 */ /* 0x000fea000b800000 */
[----:B------:R-:W-:Y:S01]  /*1b60*/  UCGABAR_WAIT ;  /* 0x0000000000007dc7 */ /* 0x000fe20008000000 */
[----:B------:R-:W-:Y:S01]  /*1b70*/  CCTL.IVALL ;  /* 0x00000000ff00798f */ /* 0x000fe20002000000 */
[----:B------:R-:W-:Y:S05]  /*1b80*/  BRA `(.L_x_22) ;  /* 0x0000000000047947 */ /* 0x000fea0003800000 */
.L_x_21:
[----:B------:R-:W-:Y:S06]  /*1b90*/  BAR.SYNC.DEFER_BLOCKING 0x0 ;  /* 0x0000000000007b1d */ /* 0x000fec0000010000 */
.L_x_22:
[----:B------:R-:W-:Y:S05]  /*1ba0*/  BRA.U UP0, `(.L_x_23) ;  /* 0x0000002500607547 */ /* 0x000fea000b800000 */
[----:B------:R-:W1:Y:S01]  /*1bb0*/  LDCU UR6, c[0x0][0x38c] ;  /* 0x00007180ff0677ac */ /* 0x000e620008000800 */
[----:B------:R-:W2:Y:S01]  /*1bc0*/  S2UR UR8, SR_CgaCtaId ;  /* 0x00000000000879c3 */ /* 0x000ea20000008800 */
[----:B------:R-:W-:Y:S01]  /*1bd0*/  PLOP3.LUT P1, PT, PT, PT, UP3, 0x80, 0x8 ;  /* 0x000000000008781c */ /* 0x000fe20003f2f038 */
[----:B------:R-:W-:Y:S01]  /*1be0*/  IMAD.MOV.U32 R12, RZ, RZ, 0x1 ;  /* 0x00000001ff0c7424 */ /* 0x000fe200078e00ff */
[----:B------:R-:W-:Y:S01]  /*1bf0*/  USHF.L.U32 UR47, UR19, 0x6, URZ ;  /* 0x00000006132f7899 */ /* 0x000fe200080006ff */
[----:B------:R-:W-:Y:S01]  /*1c00*/  ISETP.NE.AND P2, PT, R0, RZ, P3 ;  /* 0x000000ff0000720c */ /* 0x000fe20001f45270 */
[----:B------:R-:W-:Y:S01]  /*1c10*/  UMOV UR7, 0x400 ;  /* 0x0000040000077882 */ /* 0x000fe20000000000 */
[----:B------:R-:W-:Y:S01]  /*1c20*/  UISETP.NE.AND UP1, UPT, UR13, URZ, UPT ;  /* 0x000000ff0d00728c */ /* 0x000fe2000bf25270 */
[----:B------:R-:W-:Y:S01]  /*1c30*/  PLOP3.LUT P1, PT, P1, PT, PT, 0x8, 0x80 ;  /* 0x000000000080781c */ /* 0x000fe20000f2e170 */
[----:B------:R-:W-:Y:S01]  /*1c40*/  USHF.L.U32 UR44, UR19, 0x5, URZ ;  /* 0x00000005132c7899 */ /* 0x000fe200080006ff */
[----:B------:R-:W-:Y:S01]  /*1c50*/  CS2R R10, SRZ ;  /* 0x00000000000a7805 */ /* 0x000fe2000001ff00 */
[----:B------:R-:W-:Y:S01]  /*1c60*/  ULOP3.LUT UR47, UR47, 0x40, URZ, 0xc0, !UPT ;  /* 0x000000402f2f7892 */ /* 0x000fe2000f8ec0ff */
[----:B------:R-:W-:Y:S01]  /*1c70*/  IMAD.MOV.U32 R9, RZ, RZ, RZ ;  /* 0x000000ffff097224 */ /* 0x000fe200078e00ff */
[----:B------:R-:W3:Y:S01]  /*1c80*/  LDCU UR39, c[0x0][0x370] ;  /* 0x00006e00ff2777ac */ /* 0x000ee20008000800 */
[----:B------:R-:W-:Y:S01]  /*1c90*/  IMAD.MOV.U32 R8, RZ, RZ, 0x1 ;  /* 0x00000001ff087424 */ /* 0x000fe200078e00ff */
[----:B------:R-:W4:Y:S01]  /*1ca0*/  LDCU.64 UR26, c[0x0][0x348] ;  /* 0x00006900ff1a77ac */ /* 0x000f220008000a00 */
[----:B-1----:R-:W-:-:S02]  /*1cb0*/  UIADD3 UR5, UPT, UPT, UR6, 0x3f, URZ ;  /* 0x0000003f06057890 */ /* 0x002fc4000fffe0ff */
[----:B------:R-:W-:Y:S02]  /*1cc0*/  UIADD3 UR49, UPT, UPT, UR6, 0x7e, URZ ;  /* 0x0000007e06317890 */ /* 0x000fe4000fffe0ff */
[----:B------:R-:W-:Y:S02]  /*1cd0*/  USHF.R.S32.HI UR4, URZ, 0x1f, UR5 ;  /* 0x0000001fff047899 */ /* 0x000fe40008011405 */
[----:B--2---:R-:W-:Y:S02]  /*1ce0*/  ULEA UR13, UR8, UR7, 0x18 ;  /* 0x00000007080d7291 */ /* 0x004fe4000f8ec0ff */
[----:B------:R-:W-:Y:S02]  /*1cf0*/  ULEA.HI UR4, UR4, UR5, URZ, 0x6 ;  /* 0x0000000504047291 */ /* 0x000fe4000f8f30ff */
[----:B------:R-:W-:Y:S02]  /*1d00*/  UIADD3 UR5, UPT, UPT, UR6, -0x1, URZ ;  /* 0xffffffff06057890 */ /* 0x000fe4000fffe0ff */
[----:B------:R-:W-:-:S02]  /*1d10*/  USHF.R.S32.HI UR42, URZ, 0x6, UR4 ;  /* 0x00000006ff2a7899 */ /* 0x000fc40008011404 */
[----:B------:R-:W-:Y:S02]  /*1d20*/  UISETP.GE.U32.AND UP2, UPT, UR5, -0x7f, UPT ;  /* 0xffffff810500788c */ /* 0x000fe4000bf46070 */
[----:B------:R-:W-:Y:S01]  /*1d30*/  UISETP.LT.U32.AND UP0, UPT, UR42, 0x24, UPT ;  /* 0x000000242a00788c */ /* 0x000fe2000bf01070 */
[----:B------:R-:W1:Y:S03]  /*1d40*/  LDCU UR38, c[0x0][0x374] ;  /* 0x00006e80ff2677ac */ /* 0x000e660008000800 */
[----:B------:R-:W-:Y:S02]  /*1d50*/  USEL UR41, UR42, 0x24, UP0 ;  /* 0x000000242a297887 */ /* 0x000fe40008000000 */
[----:B------:R-:W-:Y:S02]  /*1d60*/  ULOP3.LUT UR44, UR44, 0x20, URZ, 0xc0, !UPT ;  /* 0x000000202c2c7892 */ /* 0x000fe4000f8ec0ff */
[----:B------:R-:W-:-:S02]  /*1d70*/  UIADD3 UR4, UPT, UPT, UR41, -0x1, URZ ;  /* 0xffffffff29047890 */ /* 0x000fc4000fffe0ff */
[----:B------:R-:W-:Y:S02]  /*1d80*/  @UP2 UIADD3 UR4, UPT, UPT, UR41, URZ, URZ ;  /* 0x000000ff29042290 */ /* 0x000fe4000fffe0ff */
[----:B------:R-:W-:Y:S02]  /*1d90*/  USEL UR21, UR34, 0x2, UP1 ;  /* 0x0000000222157887 */ /* 0x000fe40008800000 */
[----:B------:R-:W-:Y:S02]  /*1da0*/  UIADD3 UR30, UPT, UPT, UR13, 0x2600, UR28 ;  /* 0x000026000d1e7890 */ /* 0x000fe4000fffe01c */
[----:B------:R-:W-:Y:S02]  /*1db0*/  ULEA.HI UR47, UR28, UR47, URZ, 0x1a ;  /* 0x0000002f1c2f7291 */ /* 0x000fe4000f8fd0ff */
[----:B------:R-:W-:Y:S02]  /*1dc0*/  UIADD3 UR48, UPT, UPT, UR42, -UR41, URZ ;  /* 0x800000292a307290 */ /* 0x000fe4000fffe0ff */
[----:B------:R-:W-:-:S02]  /*1dd0*/  UIADD3 UR29, UPT, UPT, UR4, 0x1, URZ ;  /* 0x00000001041d7890 */ /* 0x000fc4000fffe0ff */
[----:B------:R-:W-:Y:S01]  /*1de0*/  UIADD3 UR43, UPT, UPT, -UR4, URZ, URZ ;  /* 0x000000ff042b7290 */ /* 0x000fe2000fffe1ff */
[----:B-1-34-:R-:W-:-:S11]  /*1df0*/  UMOV UR6, URZ ;  /* 0x000000ff00067c82 */ /* 0x01afd60008000000 */
.L_x_43:
[----:B------:R-:W1:Y:S02]  /*1e00*/  S2UR UR4, SR_CgaCtaId ;  /* 0x00000000000479c3 */ /* 0x000e640000008800 */
[----:B-1----:R-:W-:-:S09]  /*1e10*/  UISETP.NE.AND UP0, UPT, UR4, URZ, UPT ;  /* 0x000000ff0400728c */ /* 0x002fd2000bf05270 */
[----:B------:R-:W-:Y:S05]  /*1e20*/  BRA.U UP0, `(.L_x_24) ;  /* 0x0000000100287547 */ /* 0x000fea000b800000 */
[----:B------:R-:W-:Y:S02]  /*1e30*/  LEA R0, R9, UR13, 0x3 ;  /* 0x0000000d09007c11 */ /* 0x000fe4000f8e18ff */
[----:B------:R-:W-:-:S04]  /*1e40*/  SHF.L.U32 R2, R8, 0x1f, RZ ;  /* 0x0000001f08027819 */ /* 0x000fc800000006ff */
[----:B------:R-:W1:Y:S02]  /*1e50*/  SYNCS.PHASECHK.TRANS64.TRYWAIT P0, [R0+URZ+0x2d0], R2 ;  /* 0x0002d002000075a7 */ /* 0x000e6400080011ff */
[----:B-1----:R-:W-:Y:S05]  /*1e60*/  @!P0 BRA `(.L_x_25) ;  /* 0x0000006400408947 */ /* 0x002fea0003800000 */
.L_x_146:
[----:B------:R-:W-:Y:S01]  /*1e70*/  VIADD R9, R9, 0x1 ;  /* 0x0000000109097836 */ /* 0x000fe20000000000 */
[----:B------:R1:W-:Y:S04]  /*1e80*/  SYNCS.ARRIVE.TRANS64.A1T0 RZ, [R0+URZ+0x2c0], RZ ;  /* 0x0002c0ff00ff79a7 */ /* 0x0003e800081000ff */
[----:B------:R-:W-:-:S04]  /*1e90*/  ISETP.NE.AND P0, PT, R9, 0x2, PT ;  /* 0x000000020900780c */ /* 0x000fc80003f05270 */
[----:B------:R-:W-:Y:S02]  /*1ea0*/  SEL R9, R9, RZ, P0 ;  /* 0x000000ff09097207 */ /* 0x000fe40000000000 */
[----:B-1----:R-:W-:-:S04]  /*1eb0*/  SEL R0, RZ, 0x1, P0 ;  /* 0x00000001ff007807 */ /* 0x002fc80000000000 */
[----:B------:R-:W-:-:S07]  /*1ec0*/  LOP3.LUT R8, R8, R0, RZ, 0x3c, !PT ;  /* 0x0000000008087212 */ /* 0x000fce00078e3cff */
.L_x_24:
[----:B------:R-:W-:Y:S01]  /*1ed0*/  ULEA UR4, UR6, UR13, 0x3 ;  /* 0x0000000d06047291 */ /* 0x000fe2000f8e18ff */
[----:B------:R-:W-:Y:S01]  /*1ee0*/  SHF.L.U32 R0, R12, 0x1f, RZ ;  /* 0x0000001f0c007819 */ /* 0x000fe200000006ff */
[----:B------:R-:W-:Y:S02]  /*1ef0*/  UISETP.GE.U32.AND UP0, UPT, UR49, 0x7f, UPT ;  /* 0x0000007f3100788c */ /* 0x000fe4000bf06070 */
[----:B------:R-:W-:Y:S01]  /*1f00*/  ULEA UR11, UR45, UR44, 0x6 ;  /* 0x0000002c2d0b7291 */ /* 0x000fe2000f8e30ff */
[----:B------:R-:W-:-:S04]  /*1f10*/  UMOV UR7, URZ ;  /* 0x000000ff00077c82 */ /* 0x000fc80008000000 */
[----:B------:R1:W2:Y:S01]  /*1f20*/  SYNCS.PHASECHK.TRANS64.TRYWAIT P0, [UR4+0x120], R0 ;  /* 0x00012000ff0075a7 */ /* 0x0002a20008001104 */
[----:B------:R-:W-:-:S04]  /*1f30*/  ULEA.HI UR4, UR46, UR46, URZ, 0x1 ;  /* 0x0000002e2e047291 */ /* 0x000fc8000f8f08ff */
[----:B------:R-:W-:-:S04]  /*1f40*/  USHF.L.U32 UR4, UR4, 0x6, URZ ;  /* 0x0000000604047899 */ /* 0x000fc800080006ff */
[----:B------:R-:W-:-:S04]  /*1f50*/  ULOP3.LUT UR35, UR4, 0xffffff80, URZ, 0xc0, !UPT ;  /* 0xffffff8004237892 */ /* 0x000fc8000f8ec0ff */
[----:B------:R-:W-:Y:S01]  /*1f60*/  UIADD3 UR35, UPT, UPT, UR47, UR35, URZ ;  /* 0x000000232f237290 */ /* 0x000fe2000fffe0ff */
[----:B------:R-:W-:Y:S11]  /*1f70*/  BRA.U !UP0, `(.L_x_26) ;  /* 0x0000000108c47547 */ /* 0x000ff6000b800000 */
[----:B------:R-:W-:Y:S01]  /*1f80*/  UMOV UR16, UR43 ;  /* 0x0000002b00107c82 */ /* 0x000fe20008000000 */
[----:B------:R-:W-:Y:S01]  /*1f90*/  UMOV UR4, UR6 ;  /* 0x0000000600047c82 */ /* 0x000fe20008000000 */
[----:B------:R-:W-:-:S05]  /*1fa0*/  UMOV UR34, URZ ;  /* 0x000000ff00227c82 */ /* 0x000fca0008000000 */
.L_x_32:
[----:B------:R-:W-:Y:S01]  /*1fb0*/  ULEA UR33, UR4, UR13, 0x3 ;  /* 0x0000000d04217291 */ /* 0x000fe2000f8e18ff */
[----:B------:R-:W-:Y:S01]  /*1fc0*/  @P3 MOV R2, 0x3000 ;  /* 0x0000300000023802 */ /* 0x000fe20000000f00 */
[----:B--234-:R-:W-:Y:S10]  /*1fd0*/  @P0 BRA `(.L_x_27) ;  /* 0x00000000000c0947 */ /* 0x01cff40003800000 */
[----:B------:R-:W-:-:S04]  /*1fe0*/  SHF.L.U32 R3, R12, 0x1f, RZ ;  /* 0x0000001f0c037819 */ /* 0x000fc800000006ff */
[----:B------:R-:W2:Y:S02]  /*1ff0*/  SYNCS.PHASECHK.TRANS64.TRYWAIT P0, [UR33+0x120], R3 ;  /* 0x00012003ff0075a7 */ /* 0x000ea40008001121 */
[----:B--2---:R-:W-:Y:S05]  /*2000*/  @!P0 BRA `(.L_x_28) ;  /* 0x0000006000ec8947 */ /* 0x004fea0003800000 */
.L_x_27:
[----:B------:R2:W-:Y:S01]  /*2010*/  @P3 SYNCS.ARRIVE.TRANS64 RZ, [UR33], R2 ;  /* 0x00000002ffff39a7 */ /* 0x0005e20008000021 */
[----:B------:R-:W-:Y:S02]  /*2020*/  ULOP3.LUT UR5, UR21, 0x2, URZ, 0xfc, !UPT ;  /* 0x0000000215057892 */ /* 0x000fe4000f8efcff */
[----:B------:R-:W-:Y:S02]  /*2030*/  UIADD3 UR16, UPT, UPT, UR16, 0x1, URZ ;  /* 0x0000000110107890 */ /* 0x000fe4000fffe0ff */
[----:B------:R-:W-:Y:S02]  /*2040*/  UISETP.NE.AND UP0, UPT, UR5, 0x2, UPT ;  /* 0x000000020500788c */ /* 0x000fe4000bf05270 */
[----:B------:R-:W-:-:S07]  /*2050*/  UISETP.NE.AND UP2, UPT, UR16, 0x1, UPT ;  /* 0x000000011000788c */ /* 0x000fce000bf45270 */
[----:B------:R-:W-:Y:S05]  /*2060*/  BRA.U UP0, `(.L_x_29) ;  /* 0x0000000100047547 */ /* 0x000fea000b800000 */
[----:B------:R-:W-:Y:S05]  /*2070*/  BPT.TRAP 0x1 ;  /* 0x000000040000795c */ /* 0x000fea0000300000 */
.L_x_29:
[----:B------:R-:W-:Y:S04]  /*2080*/  BSSY.RECONVERGENT B0, `(.L_x_30) ;  /* 0x0000003000007945 */ /* 0x000fe80003800200 */
[----:B------:R-:W-:Y:S05]  /*2090*/  @!P2 BRA `(.L_x_31) ;  /* 0x000000000004a947 */ /* 0x000fea0003800000 */
[----:B------:R-:W-:Y:S05]  /*20a0*/  BPT.TRAP 0x1 ;  /* 0x000000040000795c */ /* 0x000fea0000300000 */
.L_x_31:
[----:B------:R-:W-:Y:S05]  /*20b0*/  BSYNC.RECONVERGENT B0 ;  /* 0x0000000000007941 */ /* 0x000fea0003800200 */
.L_x_30:
[----:B------:R-:W-:Y:S02]  /*20c0*/  UIADD3 UR5, UPT, UPT, UR4, 0x1, URZ ;  /* 0x0000000104057890 */ /* 0x000fe4000fffe0ff */
[----:B------:R-:W-:Y:S02]  /*20d0*/  ULEA UR32, UR4, UR28, 0xc ;  /* 0x0000001c04207291 */ /* 0x000fe4000f8e60ff */
[----:B------:R-:W-:Y:S02]  /*20e0*/  UISETP.NE.AND UP0, UPT, UR5, 0x24, UPT ;  /* 0x000000240500788c */ /* 0x000fe4000bf05270 */
[----:B------:R-:W-:Y:S02]  /*20f0*/  UIADD3 UR14, UP1, UPT, UR26, 0x80, URZ ;  /* 0x000000801a0e7890 */ /* 0x000fe4000ff3e0ff */
[----:B------:R-:W-:Y:S02]  /*2100*/  USEL UR7, URZ, 0x1, UP0 ;  /* 0x00000001ff077887 */ /* 0x000fe40008000000 */
[----:B------:R-:W-:-:S02]  /*2110*/  USEL UR6, UR5, URZ, UP0 ;  /* 0x000000ff05067287 */ /* 0x000fc40008000000 */
[----:B------:R-:W-:Y:S02]  /*2120*/  ULEA UR8, UR4, UR13, 0xb ;  /* 0x0000000d04087291 */ /* 0x000fe4000f8e58ff */
[----:B------:R-:W-:Y:S01]  /*2130*/  ULEA UR5, UR6, UR13, 0x3 ;  /* 0x0000000d06057291 */ /* 0x000fe2000f8e18ff */
[----:B------:R-:W-:Y:S01]  /*2140*/  LOP3.LUT R12, R12, UR7, RZ, 0x3c, !PT ;  /* 0x000000070c0c7c12 */ /* 0x000fe2000f8e3cff */
[----:B------:R-:W-:Y:S02]  /*2150*/  UIADD3 UR4, UP0, UPT, UR26, 0x180, URZ ;  /* 0x000001801a047890 */ /* 0x000fe4000ff1e0ff */
[----:B------:R-:W-:Y:S01]  /*2160*/  ULOP3.LUT UR33, UR33, 0xfefffff8, URZ, 0xc0, !UPT ;  /* 0xfefffff821217892 */ /* 0x000fe2000f8ec0ff */
[----:B-1----:R-:W-:Y:S01]  /*2170*/  SHF.L.U32 R0, R12, 0x1f, RZ ;  /* 0x0000001f0c007819 */ /* 0x002fe200000006ff */
[----:B------:R-:W-:Y:S02]  /*2180*/  UIADD3.X UR15, UPT, UPT, URZ, UR27, URZ, UP1, !UPT ;  /* 0x0000001bff0f7290 */ /* 0x000fe40008ffe4ff */
[----:B------:R-:W-:Y:S01]  /*2190*/  UIADD3 UR32, UPT, UPT, UR13, 0x2600, UR32 ;  /* 0x000026000d207890 */ /* 0x000fe2000fffe020 */
[----:B------:R3:W4:Y:S01]  /*21a0*/  SYNCS.PHASECHK.TRANS64.TRYWAIT P0, [UR5+0x120], R0 ;  /* 0x00012000ff0075a7 */ /* 0x0007220008001105 */
[----:B------:R-:W-:-:S02]  /*21b0*/  UPRMT UR7, URZ, 0x5410, UR24 ;  /* 0x00005410ff077896 */ /* 0x000fc40008000018 */
[----:B------:R-:W-:Y:S02]  /*21c0*/  UIADD3 UR8, UPT, UPT, UR8, 0x26600, URZ ;  /* 0x0002660008087890 */ /* 0x000fe4000fffe0ff */
[----:B------:R-:W-:Y:S01]  /*21d0*/  UIADD3.X UR5, UPT, UPT, URZ, UR27, URZ, UP0, !UPT ;  /* 0x0000001bff057290 */ /* 0x000fe200087fe4ff */
[----:B------:R-:W-:Y:S01]  /*21e0*/  UMOV UR18, 0x0 ;  /* 0x0000000000127882 */ /* 0x000fe20000000000 */
[----:B------:R-:W-:Y:S01]  /*21f0*/  UMOV UR19, 0x10000000 ;  /* 0x1000000000137882 */ /* 0x000fe20000000000 */
[----:B------:R-:W-:Y:S01]  /*2200*/  UMOV UR10, UR34 ;  /* 0x00000022000a7c82 */ /* 0x000fe20008000000 */
[----:B------:R-:W-:Y:S01]  /*2210*/  UMOV UR12, UR36 ;  /* 0x00000024000c7c82 */ /* 0x000fe20008000000 */
[----:B------:R-:W-:Y:S01]  /*2220*/  UMOV UR9, UR33 ;  /* 0x0000002100097c82 */ /* 0x000fe20008000000 */
[----:B------:R1:W-:Y:S03]  /*2230*/  UTMALDG.3D.MULTICAST.2CTA [UR32], [UR14], UR7, desc[UR18] ;  /* 0x000012200e0073b4 */ /* 0x0003e60008211807 */
[----:B------:R2:W-:Y:S01]  /*2240*/  UTMALDG.3D.2CTA [UR8], [UR4], desc[UR18] ;  /* 0x00001208040075b4 */ /* 0x0005e20008211000 */
[----:B-1----:R-:W-:Y:S01]  /*2250*/  UIADD3 UR34, UPT, UPT, UR34, 0x40, URZ ;  /* 0x0000004022227890 */ /* 0x002fe2000fffe0ff */
[----:B------:R-:W-:Y:S01]  /*2260*/  UMOV UR7, UR29 ;  /* 0x0000001d00077c82 */ /* 0x000fe20008000000 */
[----:B--2---:R-:W-:Y:S01]  /*2270*/  UMOV UR4, UR6 ;  /* 0x0000000600047c82 */ /* 0x004fe20008000000 */
[----:B------:R-:W-:Y:S09]  /*2280*/  BRA.U UP2, `(.L_x_32) ;  /* 0xfffffffd02487547 */ /* 0x000ff2000b83ffff */
.L_x_26:
[----:B------:R-:W-:Y:S01]  /*2290*/  ULEA UR4, UR6, UR13, 0x3 ;  /* 0x0000000d06047291 */ /* 0x000fe2000f8e18ff */
[----:B-1-3--:R-:W-:Y:S01]  /*22a0*/  SHF.L.U32 R0, R12, 0x1f, RZ ;  /* 0x0000001f0c007819 */ /* 0x00afe200000006ff */
[----:B------:R-:W-:Y:S01]  /*22b0*/  @!P1 SYNCS.ARRIVE.TRANS64.A1T0 RZ, [UR13+0x258], RZ ;  /* 0x000258ffffff99a7 */ /* 0x000fe2000810000d */
[----:B------:R-:W-:-:S06]  /*22c0*/  UISETP.GT.AND UP0, UPT, UR42, UR41, UPT ;  /* 0x000000292a00728c */ /* 0x000fcc000bf04270 */
[----:B--2-4-:R1:W2:Y:S03]  /*22d0*/  SYNCS.PHASECHK.TRANS64.TRYWAIT P0, [UR4+0x120], R0 ;  /* 0x00012000ff0075a7 */ /* 0x0142a60008001104 */
[----:B------:R-:W-:Y:S05]  /*22e0*/  BRA.U !UP0, `(.L_x_33) ;  /* 0x0000000108c07547 */ /* 0x000fea000b800000 */
[----:B------:R-:W-:Y:S01]  /*22f0*/  UIADD3 UR25, UPT, UPT, UR48, UR7, URZ ;  /* 0x0000000730197290 */ /* 0x000fe2000fffe0ff */
[----:B------:R-:W-:-:S11]  /*2300*/  UMOV UR4, UR6 ;  /* 0x0000000600047c82 */ /* 0x000fd60008000000 */
.L_x_39:
[----:B------:R-:W-:Y:S01]  /*2310*/  ULEA UR17, UR4, UR13, 0x3 ;  /* 0x0000000d04117291 */ /* 0x000fe2000f8e18ff */
[----:B--2---:R-:W-:Y:S01]  /*2320*/  @P3 MOV R2, 0x3000 ;  /* 0x0000300000023802 */ /* 0x004fe20000000f00 */
[----:B--2-4-:R-:W-:Y:S10]  /*2330*/  @P0 BRA `(.L_x_34) ;  /* 0x00000000000c0947 */ /* 0x014ff40003800000 */
[----:B------:R-:W-:-:S04]  /*2340*/  SHF.L.U32 R3, R12, 0x1f, RZ ;  /* 0x0000001f0c037819 */ /* 0x000fc800000006ff */
[----:B------:R-:W2:Y:S02]  /*2350*/  SYNCS.PHASECHK.TRANS64.TRYWAIT P0, [UR17+0x120], R3 ;  /* 0x00012003ff0075a7 */ /* 0x000ea40008001111 */
[----:B--2---:R-:W-:Y:S05]  /*2360*/  @!P0 BRA `(.L_x_35) ;  /* 0x00000060002c8947 */ /* 0x004fea0003800000 */
.L_x_34:
[----:B------:R2:W-:Y:S01]  /*2370*/  @P3 SYNCS.ARRIVE.TRANS64 RZ, [UR17], R2 ;  /* 0x00000002ffff39a7 */ /* 0x0005e20008000011 */
[----:B------:R-:W-:-:S04]  /*2380*/  ULOP3.LUT UR5, UR21, 0x2, URZ, 0xfc, !UPT ;  /* 0x0000000215057892 */ /* 0x000fc8000f8efcff */
[----:B------:R-:W-:-:S09]  /*2390*/  UISETP.NE.AND UP0, UPT, UR5, 0x2, UPT ;  /* 0x000000020500788c */ /* 0x000fd2000bf05270 */
[----:B------:R-:W-:Y:S05]  /*23a0*/  BRA.U UP0, `(.L_x_36) ;  /* 0x0000000100047547 */ /* 0x000fea000b800000 */
[----:B------:R-:W-:Y:S05]  /*23b0*/  BPT.TRAP 0x1 ;  /* 0x000000040000795c */ /* 0x000fea0000300000 */
.L_x_36:
[----:B------:R-:W-:Y:S04]  /*23c0*/  BSSY.RECONVERGENT B0, `(.L_x_37) ;  /* 0x0000003000007945 */ /* 0x000fe80003800200 */
[----:B------:R-:W-:Y:S05]  /*23d0*/  @!P2 BRA `(.L_x_38) ;  /* 0x000000000004a947 */ /* 0x000fea0003800000 */
[----:B------:R-:W-:Y:S05]  /*23e0*/  BPT.TRAP 0x1 ;  /* 0x000000040000795c */ /* 0x000fea0000300000 */
.L_x_38:
[----:B------:R-:W-:Y:S05]  /*23f0*/  BSYNC.RECONVERGENT B0 ;  /* 0x0000000000007941 */ /* 0x000fea0003800200 */
.L_x_37:
[----:B------:R-:W-:Y:S02]  /*2400*/  UIADD3 UR5, UPT, UPT, UR4, 0x1, URZ ;  /* 0x0000000104057890 */ /* 0x000fe4000fffe0ff */
[----:B------:R-:W-:Y:S02]  /*2410*/  UIADD3 UR14, UP1, UPT, UR26, 0x80, URZ ;  /* 0x000000801a0e7890 */ /* 0x000fe4000ff3e0ff */
[----:B------:R-:W-:Y:S02]  /*2420*/  UISETP.NE.AND UP0, UPT, UR5, 0x24, UPT ;  /* 0x000000240500788c */ /* 0x000fe4000bf05270 */
[----:B------:R-:W-:Y:S02]  /*2430*/  ULEA UR16, UR4, UR30, 0xc ;  /* 0x0000001e04107291 */ /* 0x000fe4000f8e60ff */
[----:B------:R-:W-:Y:S02]  /*2440*/  USEL UR8, URZ, 0x1, UP0 ;  /* 0x00000001ff087887 */ /* 0x000fe40008000000 */
[----:B------:R-:W-:-:S02]  /*2450*/  USEL UR6, UR5, URZ, UP0 ;  /* 0x000000ff05067287 */ /* 0x000fc40008000000 */
[----:B------:R-:W-:Y:S02]  /*2460*/  UIADD3 UR22, UP0, UPT, UR26, 0x180, URZ ;  /* 0x000001801a167890 */ /* 0x000fe4000ff1e0ff */
[----:B------:R-:W-:Y:S01]  /*2470*/  LOP3.LUT R12, R12, UR8, RZ, 0x3c, !PT ;  /* 0x000000080c0c7c12 */ /* 0x000fe2000f8e3cff */
[----:B------:R-:W-:Y:S02]  /*2480*/  ULEA UR8, UR4, UR13, 0xb ;  /* 0x0000000d04087291 */ /* 0x000fe4000f8e58ff */
[----:B------:R-:W-:Y:S01]  /*2490*/  ULEA UR5, UR6, UR13, 0x3 ;  /* 0x0000000d06057291 */ /* 0x000fe2000f8e18ff */
[----:B-1----:R-:W-:Y:S01]  /*24a0*/  SHF.L.U32 R0, R12, 0x1f, RZ ;  /* 0x0000001f0c007819 */ /* 0x002fe200000006ff */
[----:B------:R-:W-:Y:S02]  /*24b0*/  USHF.L.U32 UR18, UR7, 0x6, URZ ;  /* 0x0000000607127899 */ /* 0x000fe400080006ff */
[----:B------:R-:W-:Y:S02]  /*24c0*/  ULOP3.LUT UR17, UR17, 0xfefffff8, URZ, 0xc0, !UPT ;  /* 0xfefffff811117892 */ /* 0x000fe4000f8ec0ff */
[----:B------:R-:W-:-:S02]  /*24d0*/  UIADD3.X UR15, UPT, UPT, URZ, UR27, URZ, UP1, !UPT ;  /* 0x0000001bff0f7290 */ /* 0x000fc40008ffe4ff */
[----:B------:R-:W-:Y:S01]  /*24e0*/  UPRMT UR4, URZ, 0x5410, UR24 ;  /* 0x00005410ff047896 */ /* 0x000fe20008000018 */
[----:B------:R3:W4:Y:S01]  /*24f0*/  SYNCS.PHASECHK.TRANS64.TRYWAIT P0, [UR5+0x120], R0 ;  /* 0x00012000ff0075a7 */ /* 0x0007220008001105 */
[----:B------:R-:W-:Y:S02]  /*2500*/  UIADD3 UR8, UPT, UPT, UR8, 0x26600, URZ ;  /* 0x0002660008087890 */ /* 0x000fe4000fffe0ff */
[----:B------:R-:W-:Y:S01]  /*2510*/  UIADD3.X UR23, UPT, UPT, URZ, UR27, URZ, UP0, !UPT ;  /* 0x0000001bff177290 */ /* 0x000fe200087fe4ff */
[----:B------:R-:W-:Y:S01]  /*2520*/  UMOV UR32, 0x0 ;  /* 0x0000000000207882 */ /* 0x000fe20000000000 */
[----:B------:R-:W-:Y:S01]  /*2530*/  UMOV UR33, 0x10000000 ;  /* 0x1000000000217882 */ /* 0x000fe20000000000 */
[----:B------:R-:W-:Y:S01]  /*2540*/  UMOV UR19, UR35 ;  /* 0x0000002300137c82 */ /* 0x000fe20008000000 */
[----:B------:R-:W-:Y:S01]  /*2550*/  UMOV UR20, UR36 ;  /* 0x0000002400147c82 */ /* 0x000fe20008000000 */
[----:B------:R-:W-:Y:S01]  /*2560*/  UMOV UR12, UR36 ;  /* 0x00000024000c7c82 */ /* 0x000fe20008000000 */
[----:B------:R-:W-:Y:S01]  /*2570*/  UMOV UR9, UR17 ;  /* 0x0000001100097c82 */ /* 0x000fe20008000000 */
[----:B------:R-:W-:Y:S01]  /*2580*/  UMOV UR10, UR18 ;  /* 0x00000012000a7c82 */ /* 0x000fe20008000000 */
[----:B------:R1:W-:Y:S01]  /*2590*/  UTMALDG.3D.MULTICAST.2CTA [UR16], [UR14], UR4, desc[UR32] ;  /* 0x000020100e0073b4 */ /* 0x0003e20008211804 */
[----:B------:R-:W-:-:S04]  /*25a0*/  UIADD3 UR7, UPT, UPT, UR7, 0x1, URZ ;  /* 0x0000000107077890 */ /* 0x000fc8000fffe0ff */
[----:B------:R-:W-:Y:S01]  /*25b0*/  UISETP.NE.AND UP0, UPT, UR7, UR25, UPT ;  /* 0x000000190700728c */ /* 0x000fe2000bf05270 */
[----:B------:R3:W-:Y:S01]  /*25c0*/  UTMALDG.3D.2CTA [UR8], [UR22], desc[UR32] ;  /* 0x00002008160075b4 */ /* 0x0007e20008211000 */
[----:B-1----:R-:W-:-:S07]  /*25d0*/  UMOV UR4, UR6 ;  /* 0x0000000600047c82 */ /* 0x002fce0008000000 */
[----:B---3--:R-:W-:Y:S05]  /*25e0*/  BRA.U UP0, `(.L_x_39) ;  /* 0xfffffffd00487547 */ /* 0x008fea000b83ffff */
.L_x_33:
[C---:B------:R-:W-:Y:S01]  /*25f0*/  LEA R3, R11.reuse, UR13, 0x3 ;  /* 0x0000000d0b037c11 */ /* 0x040fe2000f8e18ff */
[----:B------:R-:W-:Y:S01]  /*2600*/  NOP ;  /* 0x0000000000007918 */ /* 0x000fe20000000000 */
[----:B-1----:R-:W-:Y:S02]  /*2610*/  SHF.L.U32 R0, R10, 0x1f, RZ ;  /* 0x0000001f0a007819 */ /* 0x002fe400000006ff */
[----:B------:R-:W-:Y:S02]  /*2620*/  LEA R4, R11, UR13, 0x4 ;  /* 0x0000000d0b047c11 */ /* 0x000fe4000f8e20ff */
[----:B--2-4-:R-:W1:Y:S02]  /*2630*/  SYNCS.PHASECHK.TRANS64.TRYWAIT P0, [R3+URZ+0x260], R0 ;  /* 0x00026000030075a7 */ /* 0x014e6400080011ff */
[----:B-1----:R-:W-:Y:S05]  /*2640*/  @!P0 BRA `(.L_x_40) ;  /* 0x0000005c008c8947 */ /* 0x002fea0003800000 */
.L_x_149:
[----:B------:R-:W2:Y:S01]  /*2650*/  LDS.128 R4, [R4+0x2f0] ;  /* 0x0002f00004047984 */ /* 0x000ea20000000c00 */
[----:B------:R-:W-:Y:S01]  /*2660*/  UISETP.GE.AND UP0, UPT, UR40, 0x1, UPT ;  /* 0x000000012800788c */ /* 0x000fe2000bf06270 */
[----:B------:R-:W-:Y:S01]  /*2670*/  @!PT LDS RZ, [RZ] ;  /* 0x00000000fffff984 */ /* 0x000fe20000000800 */
[----:B------:R-:W-:Y:S01]  /*2680*/  @!PT LDS RZ, [RZ] ;  /* 0x00000000fffff984 */ /* 0x000fe20000000800 */
[----:B------:R-:W-:Y:S01]  /*2690*/  @!PT LDS RZ, [RZ] ;  /* 0x00000000fffff984 */ /* 0x000fe20000000800 */
[----:B------:R-:W-:Y:S01]  /*26a0*/  @!PT LDS RZ, [RZ] ;  /* 0x00000000fffff984 */ /* 0x000fe20000000800 */
[----:B------:R3:W-:Y:S06]  /*26b0*/  MEMBAR.ALL.CTA ;  /* 0x0000000000007992 */ /* 0x0007ec0000008000 */
[----:B---3--:R-:W3:Y:S01]  /*26c0*/  FENCE.VIEW.ASYNC.S ;  /* 0x00000000000073c6 */ /* 0x008ee20000000000 */
[----:B--2---:R-:W-:-:S13]  /*26d0*/  LOP3.LUT P0, RZ, R6, 0x1, RZ, 0xc0, !PT ;  /* 0x0000000106ff7812 */ /* 0x004fda000780c0ff */
[----:B---3--:R-:W-:Y:S01]  /*26e0*/  VOTEU.ANY UP1, P0 ;  /* 0x0000000000ff7886 */ /* 0x008fe20000020100 */
[----:B------:R-:W-:-:S13]  /*26f0*/  PLOP3.LUT P0, PT, PT, PT, UP1, 0x80, 0x8 ;  /* 0x000000000008781c */ /* 0x000fda0003f0f018 */
[----:B-1----:R-:W-:Y:S02]  /*2700*/  @P0 LOP3.LUT R0, R5, 0xffff, RZ, 0xc0, !PT ;  /* 0x0000ffff05000812 */ /* 0x002fe400078ec0ff */
[----:B------:R-:W-:Y:S02]  /*2710*/  @P0 MOV R2, R4 ;  /* 0x0000000400020202 */ /* 0x000fe40000000f00 */
[----:B------:R-:W-:Y:S01]  /*2720*/  @P0 R2UR UR5, R0 ;  /* 0x00000000000502ca */ /* 0x000fe200000e0000 */
[----:B------:R-:W-:Y:S01]  /*2730*/  VIADD R0, R3, 0x270 ;  /* 0x0000027003007836 */ /* 0x000fe20000000000 */
[----:B------:R-:W-:Y:S02]  /*2740*/  @P0 SHF.R.U32.HI R4, RZ, 0x10, R5 ;  /* 0x00000010ff040819 */ /* 0x000fe40000011605 */
[----:B------:R-:W-:Y:S02]  /*2750*/  @P0 R2UR UR7, R2 ;  /* 0x00000000020702ca */ /* 0x000fe400000e0000 */
[----:B------:R-:W-:-:S02]  /*2760*/  PRMT R0, RZ, 0x654, R0 ;  /* 0x00000654ff007816 */ /* 0x000fc40000000000 */
[----:B------:R-:W-:Y:S02]  /*2770*/  @P0 R2UR UR4, R4 ;  /* 0x00000000040402ca */ /* 0x000fe400000e0000 */
[----:B------:R1:W-:Y:S03]  /*2780*/  SYNCS.ARRIVE.TRANS64.RED.A1T0 RZ, [R0+URZ], RZ ;  /* 0x000000ff00ff79a7 */ /* 0x0003e600081004ff */
[----:B------:R-:W-:-:S04]  /*2790*/  @UP1 UMOV UR31, UR5 ;  /* 0x00000005001f1c82 */ /* 0x000fc80008000000 */
[----:B------:R-:W-:-:S04]  /*27a0*/  @UP1 UMOV UR37, UR7 ;  /* 0x0000000700251c82 */ /* 0x000fc80008000000 */
[----:B------:R-:W-:Y:S01]  /*27b0*/  @UP1 UMOV UR36, UR4 ;  /* 0x0000000400241c82 */ /* 0x000fe20008000000 */
[----:B------:R-:W-:Y:S05]  /*27c0*/  BRA.U !UP0, `(.L_x_41) ;  /* 0x0000000108d47547 */ /* 0x000fea000b800000 */
[----:B------:R-:W2:Y:S01]  /*27d0*/  LDCU.128 UR16, c[0x0][0xb10] ;  /* 0x00016200ff1077ac */ /* 0x000ea20008000c00 */
[----:B------:R-:W3:Y:S01]  /*27e0*/  LDCU UR12, c[0x0][0xb20] ;  /* 0x00016400ff0c77ac */ /* 0x000ee20008000800 */
[----:B------:R-:W4:Y:S01]  /*27f0*/  LDCU UR20, c[0x0][0xb0c] ;  /* 0x00016180ff1477ac */ /* 0x000f220008000800 */
[----:B------:R-:W1:Y:S01]  /*2800*/  LDCU.64 UR8, c[0x0][0xb28] ;  /* 0x00016500ff0877ac */ /* 0x000e620008000a00 */
[----:B------:R-:W-:Y:S02]  /*2810*/  UISETP.NE.AND UP3, UPT, UR40, 0x1, UPT ;  /* 0x000000012800788c */ /* 0x000fe4000bf65270 */
[----:B--2---:R-:W-:Y:S02]  /*2820*/  UIMAD.WIDE.U32 UR10, UR38, UR19, URZ ;  /* 0x00000013260a72a5 */ /* 0x004fe4000f8e00ff */
[----:B------:R-:W-:Y:S02]  /*2830*/  UIMAD.WIDE.U32 UR4, UR39, UR16, URZ ;  /* 0x00000010270472a5 */ /* 0x000fe4000f8e00ff */
[----:B------:R-:W-:-:S02]  /*2840*/  UISETP.NE.AND UP0, UPT, UR18, 0x1, UPT ;  /* 0x000000011200788c */ /* 0x000fc4000bf05270 */
[----:B------:R-:W-:Y:S01]  /*2850*/  UIMAD.WIDE.U32 UR22, UR31, UR19, URZ ;  /* 0x000000131f1672a5 */ /* 0x000fe2000f8e00ff */
[----:B------:R-:W-:Y:S02]  /*2860*/  UMOV UR10, UR11 ;  /* 0x0000000b000a7c82 */ /* 0x000fe40008000000 */
[----:B------:R-:W-:Y:S01]  /*2870*/  UMOV UR4, UR5 ;  /* 0x0000000500047c82 */ /* 0x000fe20008000000 */
[----:B---3--:R-:W-:Y:S02]  /*2880*/  USHF.R.U32.HI UR10, URZ, UR12, UR10 ;  /* 0x0000000cff0a7299 */ /* 0x008fe4000801160a */
[----:B----4-:R-:W-:Y:S02]  /*2890*/  UISETP.NE.AND UP2, UPT, UR20, 0x1, UPT ;  /* 0x000000011400788c */ /* 0x010fe4000bf45270 */
[----:B------:R-:W-:Y:S02]  /*28a0*/  USHF.R.U32.HI UR4, URZ, UR17, UR4 ;  /* 0x00000011ff047299 */ /* 0x000fe40008011604 */
[----:B------:R-:W-:-:S02]  /*28b0*/  USEL UR5, UR38, UR10, !UP0 ;  /* 0x0000000a26057287 */ /* 0x000fc4000c000000 */
[----:B------:R-:W-:Y:S02]  /*28c0*/  USEL UR7, UR39, UR4, !UP2 ;  /* 0x0000000427077287 */ /* 0x000fe4000d000000 */
[----:B-1----:R-:W-:Y:S01]  /*28d0*/  UIMAD.WIDE.U32 UR10, UR5, UR8, URZ ;  /* 0x00000008050a72a5 */ /* 0x002fe2000f8e00ff */
[----:B------:R-:W-:Y:S01]  /*28e0*/  UMOV UR4, UR23 ;  /* 0x0000001700047c82 */ /* 0x000fe20008000000 */
[----:B------:R-:W-:Y:S02]  /*28f0*/  UIMAD.WIDE.U32 UR14, UR37, UR16, URZ ;  /* 0x00000010250e72a5 */ /* 0x000fe4000f8e00ff */
[----:B------:R-:W-:-:S03]  /*2900*/  UIMAD.WIDE.U32 UR22, UR7, UR8, URZ ;  /* 0x00000008071672a5 */ /* 0x000fc6000f8e00ff */
[----:B------:R-:W-:Y:S01]  /*2910*/  UMOV UR10, UR11 ;  /* 0x0000000b000a7c82 */ /* 0x000fe20008000000 */
[----:B------:R-:W-:Y:S02]  /*2920*/  USHF.R.U32.HI UR4, URZ, UR12, UR4 ;  /* 0x0000000cff047299 */ /* 0x000fe40008011604 */
[----:B------:R-:W-:Y:S01]  /*2930*/  @UP3 USHF.R.U32.HI UR5, URZ, UR9, UR10 ;  /* 0x00000009ff053299 */ /* 0x000fe2000801160a */
[----:B------:R-:W-:Y:S01]  /*2940*/  UMOV UR14, UR15 ;  /* 0x0000000f000e7c82 */ /* 0x000fe20008000000 */
[----:B------:R-:W-:Y:S01]  /*2950*/  UMOV UR22, UR23 ;  /* 0x0000001700167c82 */ /* 0x000fe20008000000 */
[----:B------:R-:W-:Y:S02]  /*2960*/  USHF.R.U32.HI UR17, URZ, UR17, UR14 ;  /* 0x00000011ff117299 */ /* 0x000fe4000801160e */
[----:B------:R-:W-:Y:S02]  /*2970*/  USEL UR4, UR31, UR4, !UP0 ;  /* 0x000000041f047287 */ /* 0x000fe4000c000000 */
[----:B------:R-:W-:-:S02]  /*2980*/  @UP3 USHF.R.U32.HI UR7, URZ, UR9, UR22 ;  /* 0x00000009ff073299 */ /* 0x000fc40008011616 */
[----:B------:R-:W-:Y:S02]  /*2990*/  UIMAD UR10, UR40, UR5, URZ ;  /* 0x00000005280a72a4 */ /* 0x000fe4000f8e02ff */
[----:B------:R-:W-:Y:S02]  /*29a0*/  USEL UR5, UR37, UR17, !UP2 ;  /* 0x0000001125057287 */ /* 0x000fe4000d000000 */
[----:B------:R-:W-:Y:S02]  /*29b0*/  UIMAD UR12, UR40, UR7, URZ ;  /* 0x00000007280c72a4 */ /* 0x000fe4000f8e02ff */
[----:B------:R-:W-:Y:S02]  /*29c0*/  UISETP.GE.AND UP0, UPT, UR4, UR10, UPT ;  /* 0x0000000a0400728c */ /* 0x000fe4000bf06270 */
[----:B------:R-:W-:Y:S02]  /*29d0*/  UIMAD.WIDE.U32 UR10, UR4, UR8, URZ ;  /* 0x00000008040a72a5 */ /* 0x000fe4000f8e00ff */
[----:B------:R-:W-:-:S02]  /*29e0*/  UISETP.GE.OR UP0, UPT, UR5, UR12, UP0 ;  /* 0x0000000c0500728c */ /* 0x000fc40008706670 */
[----:B------:R-:W-:Y:S02]  /*29f0*/  UIMAD.WIDE.U32 UR14, UR5, UR8, URZ ;  /* 0x00000008050e72a5 */ /* 0x000fe4000f8e00ff */
[----:B------:R-:W-:Y:S01]  /*2a00*/  UIADD3 UR12, UPT, UPT, -UR5, URZ, URZ ;  /* 0x000000ff050c7290 */ /* 0x000fe2000fffe1ff */
[----:B------:R-:W-:Y:S01]  /*2a10*/  UMOV UR10, UR11 ;  /* 0x0000000b000a7c82 */ /* 0x000fe20008000000 */
[----:B------:R-:W-:Y:S02]  /*2a20*/  UIADD3 UR11, UPT, UPT, -UR4, URZ, URZ ;  /* 0x000000ff040b7290 */ /* 0x000fe4000fffe1ff */
[----:B------:R-:W-:-:S03]  /*2a30*/  USHF.R.U32.HI UR10, URZ, UR9, UR10 ;  /* 0x00000009ff0a7299 */ /* 0x000fc6000801160a */
[----:B------:R-:W-:Y:S01]  /*2a40*/  @!UP0 UMOV UR8, UR15 ;  /* 0x0000000f00088c82 */ /* 0x000fe20008000000 */
[----:B------:R-:W-:Y:S02]  /*2a50*/  UIMAD UR11, UR18, UR11, UR31 ;  /* 0x0000000b120b72a4 */ /* 0x000fe4000f8e021f */
[----:B------:R-:W-:Y:S02]  /*2a60*/  USEL UR10, UR4, UR10, !UP3 ;  /* 0x0000000a040a7287 */ /* 0x000fe4000d800000 */
[----:B------:R-:W-:Y:S02]  /*2a70*/  @!UP0 USHF.R.U32.HI UR8, URZ, UR9, UR8 ;  /* 0x00000009ff088299 */ /* 0x000fe40008011608 */
[----:B------:R-:W-:Y:S02]  /*2a80*/  UIADD3 UR9, UPT, UPT, -UR10, URZ, URZ ;  /* 0x000000ff0a097290 */ /* 0x000fe4000fffe1ff */
[----:B------:R-:W-:Y:S02]  /*2a90*/  @!UP0 USEL UR8, UR5, UR8, !UP3 ;  /* 0x0000000805088287 */ /* 0x000fe4000d800000 */
[----:B------:R-:W-:-:S02]  /*2aa0*/  UIMAD UR9, UR40, UR9, UR4 ;  /* 0x00000009280972a4 */ /* 0x000fc4000f8e0204 */
[----:B------:R-:W-:Y:S02]  /*2ab0*/  @!UP0 UIADD3 UR10, UPT, UPT, UR10, -UR8, URZ ;  /* 0x800000080a0a8290 */ /* 0x000fe4000fffe0ff */
[----:B------:R-:W-:Y:S02]  /*2ac0*/  @!UP0 UIMAD UR8, UR9, UR7, UR8 ;  /* 0x00000007090882a4 */ /* 0x000fe4000f8e0208 */
[----:B------:R-:W-:Y:S02]  /*2ad0*/  @!UP0 UIMAD UR4, UR40, UR10, UR5 ;  /* 0x0000000a280482a4 */ /* 0x000fe4000f8e0205 */
[----:B------:R-:W-:Y:S02]  /*2ae0*/  UIMAD UR7, UR20, UR12, UR37 ;  /* 0x0000000c140772a4 */ /* 0x000fe4000f8e0225 */
[----:B------:R-:W-:Y:S01]  /*2af0*/  UIMAD UR31, UR4, UR18, UR11 ;  /* 0x00000012041f72a4 */ /* 0x000fe2000f8e020b */
[----:B------:R-:W-:Y:S02]  /*2b00*/  @!UP0 UMOV UR5, UR8 ;  /* 0x0000000800058c82 */ /* 0x000fe40008000000 */
[----:B------:R-:W-:-:S12]  /*2b10*/  UIMAD UR37, UR5, UR20, UR7 ;  /* 0x00000014052572a4 */ /* 0x000fd8000f8e0207 */
.L_x_41:
[----:B------:R-:W2:Y:S02]  /*2b20*/  LDCU UR4, c[0x0][0xb30] ;  /* 0x00016600ff0477ac */ /* 0x000ea40008000800 */
[----:B--2---:R-:W-:-:S09]  /*2b30*/  UISETP.NE.AND UP0, UPT, UR4, 0x1, UPT ;  /* 0x000000010400788c */ /* 0x004fd2000bf05270 */
[----:B------:R-:W-:Y:S05]  /*2b40*/  BRA.U UP0, `(.L_x_42) ;  /* 0x0000000100447547 */ /* 0x000fea000b800000 */
[----:B------:R-:W2:Y:S01]  /*2b50*/  LDCU.128 UR16, c[0x0][0xb10] ;  /* 0x00016200ff1077ac */ /* 0x000ea20008000c00 */
[----:B------:R-:W3:Y:S01]  /*2b60*/  LDCU UR10, c[0x0][0xb0c] ;  /* 0x00016180ff0a77ac */ /* 0x000ee20008000800 */
[----:B------:R-:W4:Y:S01]  /*2b70*/  LDCU UR7, c[0x0][0xb20] ;  /* 0x00016400ff0777ac */ /* 0x000f220008000800 */
[----:B--2---:R-:W-:Y:S02]  /*2b80*/  UIMAD.WIDE.U32 UR8, UR37, UR16, URZ ;  /* 0x00000010250872a5 */ /* 0x004fe4000f8e00ff */
[----:B------:R-:W-:Y:S02]  /*2b90*/  UIMAD.WIDE.U32 UR4, UR31, UR19, URZ ;  /* 0x000000131f0472a5 */ /* 0x000fe4000f8e00ff */
[----:B---3--:R-:W-:Y:S02]  /*2ba0*/  UISETP.NE.AND UP2, UPT, UR10, 0x1, UPT ;  /* 0x000000010a00788c */ /* 0x008fe4000bf45270 */
[----:B------:R-:W-:Y:S01]  /*2bb0*/  UISETP.NE.AND UP0, UPT, UR18, 0x1, UPT ;  /* 0x000000011200788c */ /* 0x000fe2000bf05270 */
[----:B------:R-:W-:-:S02]  /*2bc0*/  UMOV UR8, UR9 ;  /* 0x0000000900087c82 */ /* 0x000fc40008000000 */
[----:B------:R-:W-:Y:S01]  /*2bd0*/  UMOV UR4, UR5 ;  /* 0x0000000500047c82 */ /* 0x000fe20008000000 */
[----:B------:R-:W-:Y:S02]  /*2be0*/  USHF.R.U32.HI UR17, URZ, UR17, UR8 ;  /* 0x00000011ff117299 */ /* 0x000fe40008011608 */
[----:B----4-:R-:W-:Y:S02]  /*2bf0*/  USHF.R.U32.HI UR4, URZ, UR7, UR4 ;  /* 0x00000007ff047299 */ /* 0x010fe40008011604 */
[----:B------:R-:W-:Y:S02]  /*2c00*/  USEL UR5, UR37, UR17, !UP2 ;  /* 0x0000001125057287 */ /* 0x000fe4000d000000 */
[----:B------:R-:W-:-:S04]  /*2c10*/  USEL UR4, UR31, UR4, !UP0 ;  /* 0x000000041f047287 */ /* 0x000fc8000c000000 */
[----:B------:R-:W-:Y:S02]  /*2c20*/  UIADD3 UR7, UPT, UPT, UR5, -UR4, URZ ;  /* 0x8000000405077290 */ /* 0x000fe4000fffe0ff */
[----:B------:R-:W-:Y:S02]  /*2c30*/  UIADD3 UR4, UPT, UPT, -UR5, UR4, URZ ;  /* 0x0000000405047290 */ /* 0x000fe4000fffe1ff */
[----:B------:R-:W-:Y:S02]  /*2c40*/  UIMAD UR31, UR7, UR18, UR31 ;  /* 0x00000012071f72a4 */ /* 0x000fe4000f8e021f */
[----:B------:R-:W-:-:S12]  /*2c50*/  UIMAD UR37, UR4, UR10, UR37 ;  /* 0x0000000a042572a4 */ /* 0x000fd8000f8e0225 */
.L_x_42:
[----:B------:R-:W-:Y:S01]  /*2c60*/  VIADD R11, R11, 0x1 ;  /* 0x000000010b0b7836 */ /* 0x000fe20000000000 */
[----:B------:R-:W-:Y:S01]  /*2c70*/  PLOP3.LUT P1, PT, PT, PT, PT, 0x80, 0x8 ;  /* 0x000000000008781c */ /* 0x000fe20003f2f070 */
[----:B------:R-:W-:Y:S02]  /*2c80*/  UIADD3 UR46, UPT, UPT, UR37, UR58, URZ ;  /* 0x0000003a252e7290 */ /* 0x000fe4000fffe0ff */
[----:B------:R-:W-:Y:S01]  /*2c90*/  UIADD3 UR45, UPT, UPT, UR31, UR55, URZ ;  /* 0x000000371f2d7290 */ /* 0x000fe2000fffe0ff */
[----:B------:R-:W-:-:S04]  /*2ca0*/  ISETP.NE.AND P0, PT, R11, 0x2, PT ;  /* 0x000000020b00780c */ /* 0x000fc80003f05270 */
[----:B-1----:R-:W-:Y:S02]  /*2cb0*/  SEL R0, RZ, 0x1, P0 ;  /* 0x00000001ff007807 */ /* 0x002fe40000000000 */
[----:B------:R-:W-:Y:S02]  /*2cc0*/  SEL R11, R11, RZ, P0 ;  /* 0x000000ff0b0b7207 */ /* 0x000fe40000000000 */
[----:B------:R-:W-:Y:S01]  /*2cd0*/  LOP3.LUT R10, R10, R0, RZ, 0x3c, !PT ;  /* 0x000000000a0a7212 */ /* 0x000fe200078e3cff */
[----:B------:R-:W-:Y:S06]  /*2ce0*/  BRA.U UP1, `(.L_x_43) ;  /* 0xfffffff101447547 */ /* 0x000fec000b83ffff */
[----:B------:R-:W-:Y:S01]  /*2cf0*/  UIADD3 UR13, UPT, UPT, UR13, 0x120, URZ ;  /* 0x000001200d0d7890 */ /* 0x000fe2000fffe0ff */
[----:B------:R-:W-:-:S03]  /*2d00*/  SHF.L.U32 R2, R12, 0x1f, RZ ;  /* 0x0000001f0c027819 */ /* 0x000fc600000006ff */
[----:B------:R-:W-:-:S09]  /*2d10*/  ULEA UR4, UR6, UR13, 0x3 ;  /* 0x0000000d06047291 */ /* 0x000fd2000f8e18ff */
[----:B------:R-:W1:Y:S02]  /*2d20*/  SYNCS.PHASECHK.TRANS64.TRYWAIT P0, [UR4], R2 ;  /* 0x00000002ff0075a7 */ /* 0x000e640008001104 */
[----:B-1----:R-:W-:Y:S05]  /*2d30*/  @!P0 BRA `(.L_x_44) ;  /* 0x0000005400e48947 */ /* 0x002fea0003800000 */
.L_x_151:
[----:B------:R-:W-:-:S04]  /*2d40*/  UIADD3 UR4, UPT, UPT, UR6, 0x1, URZ ;  /* 0x0000000106047890 */ /* 0x000fc8000fffe0ff */
[----:B------:R-:W-:-:S04]  /*2d50*/  UISETP.NE.AND UP0, UPT, UR4, 0x24, UPT ;  /* 0x000000240400788c */ /* 0x000fc8000bf05270 */
[----:B------:R-:W-:Y:S02]  /*2d60*/  USEL UR6, URZ, 0x1, UP0 ;  /* 0x00000001ff067887 */ /* 0x000fe40008000000 */
[----:B------:R-:W-:-:S04]  /*2d70*/  USEL UR4, UR4, URZ, UP0 ;  /* 0x000000ff04047287 */ /* 0x000fc80008000000 */
[----:B------:R-:W-:Y:S01]  /*2d80*/  ULEA UR5, UR4, UR13, 0x3 ;  /* 0x0000000d04057291 */ /* 0x000fe2000f8e18ff */
[----:B-1----:R-:W-:-:S04]  /*2d90*/  LOP3.LUT R2, R12, UR6, RZ, 0x3c, !PT ;  /* 0x000000060c027c12 */ /* 0x002fc8000f8e3cff */
[----:B------:R-:W-:-:S04]  /*2da0*/  SHF.L.U32 R3, R2, 0x1f, RZ ;  /* 0x0000001f02037819 */ /* 0x000fc800000006ff */
[----:B------:R-:W1:Y:S02]  /*2db0*/  SYNCS.PHASECHK.TRANS64.TRYWAIT P0, [UR5], R3 ;  /* 0x00000003ff0075a7 */ /* 0x000e640008001105 */
[----:B-1----:R-:W-:Y:S05]  /*2dc0*/  @!P0 BRA `(.L_x_45) ;  /* 0x0000005400d88947 */ /* 0x002fea0003800000 */
.L_x_153:
[----:B------:R-:W-:-:S04]  /*2dd0*/  UIADD3 UR4, UPT, UPT, UR4, 0x1, URZ ;  /* 0x0000000104047890 */ /* 0x000fc8000fffe0ff */
[----:B------:R-:W-:-:S04]  /*2de0*/  UISETP.NE.AND UP0, UPT, UR4, 0x24, UPT ;  /* 0x000000240400788c */ /* 0x000fc8000bf05270 */
[----:B------:R-:W-:Y:S02]  /*2df0*/  USEL UR6, URZ, 0x1, UP0 ;  /* 0x00000001ff067887 */ /* 0x000fe40008000000 */
[----:B------:R-:W-:-:S04]  /*2e00*/  USEL UR4, UR4, URZ, UP0 ;  /* 0x000000ff04047287 */ /* 0x000fc80008000000 */
[----:B------:R-:W-:Y:S01]  /*2e10*/  ULEA UR5, UR4, UR13, 0x3 ;  /* 0x0000000d04057291 */ /* 0x000fe2000f8e18ff */
[----:B------:R-:W-:-:S04]  /*2e20*/  LOP3.LUT R2, R2, UR6, RZ, 0x3c, !PT ;  /* 0x0000000602027c12 */ /* 0x000fc8000f8e3cff */
[----:B-1----:R-:W-:-:S04]  /*2e30*/  SHF.L.U32 R3, R2, 0x1f, RZ ;  /* 0x0000001f02037819 */ /* 0x002fc800000006ff */
[----:B------:R-:W1:Y:S02]  /*2e40*/  SYNCS.PHASECHK.TRANS64.TRYWAIT P0, [UR5], R3 ;  /* 0x00000003ff0075a7 */ /* 0x000e640008001105 */
[----:B-1----:R-:W-:Y:S05]  /*2e50*/  @!P0 BRA `(.L_x_46) ;  /* 0x0000005400cc8947 */ /* 0x002fea0003800000 */
.L_x_155:
        /* <DEDUP_REMOVED lines=9> */
.L_x_157:
        /* <DEDUP_REMOVED lines=9> */
.L_x_159:
        /* <DEDUP_REMOVED lines=9> */
.L_x_161:
        /* <DEDUP_REMOVED lines=9> */
.L_x_163:
        /* <DEDUP_REMOVED lines=9> */
.L_x_165:
        /* <DEDUP_REMOVED lines=9> */
.L_x_167:
        /* <DEDUP_REMOVED lines=9> */
.L_x_169:
        /* <DEDUP_REMOVED lines=9> */
.L_x_171:
        /* <DEDUP_REMOVED lines=9> */
.L_x_173:
        /* <DEDUP_REMOVED lines=9> */
.L_x_175:
        /* <DEDUP_REMOVED lines=9> */
.L_x_177:
        /* <DEDUP_REMOVED lines=9> */
.L_x_179:
        /* <DEDUP_REMOVED lines=9> */
.L_x_181:
        /* <DEDUP_REMOVED lines=9> */
.L_x_183:
        /* <DEDUP_REMOVED lines=9> */
.L_x_185:
        /* <DEDUP_REMOVED lines=9> */
.L_x_187:
        /* <DEDUP_REMOVED lines=9> */
.L_x_189:
        /* <DEDUP_REMOVED lines=9> */
.L_x_191:
        /* <DEDUP_REMOVED lines=9> */
.L_x_193:
        /* <DEDUP_REMOVED lines=9> */
.L_x_195:
        /* <DEDUP_REMOVED lines=9> */
.L_x_197:
        /* <DEDUP_REMOVED lines=9> */
.L_x_199:
        /* <DEDUP_REMOVED lines=9> */
.L_x_201:
        /* <DEDUP_REMOVED lines=9> */
.L_x_203:
        /* <DEDUP_REMOVED lines=9> */
.L_x_205:
        /* <DEDUP_REMOVED lines=9> */
.L_x_207:
        /* <DEDUP_REMOVED lines=9> */
.L_x_209:
        /* <DEDUP_REMOVED lines=9> */
.L_x_211:
        /* <DEDUP_REMOVED lines=9> */
.L_x_213:
        /* <DEDUP_REMOVED lines=9> */
.L_x_215:
        /* <DEDUP_REMOVED lines=9> */
.L_x_217:
        /* <DEDUP_REMOVED lines=9> */
.L_x_219:
[----:B------:R-:W-:-:S04]  /*4060*/  UIADD3 UR4, UPT, UPT, UR4, 0x1, URZ ;  /* 0x0000000104047890 */ /* 0x000fc8000fffe0ff */
[----:B------:R-:W-:-:S04]  /*4070*/  UISETP.NE.AND UP0, UPT, UR4, 0x24, UPT ;  /* 0x000000240400788c */ /* 0x000fc8000bf05270 */
[----:B------:R-:W-:Y:S02]  /*4080*/  USEL UR5, URZ, 0x1, UP0 ;  /* 0x00000001ff057887 */ /* 0x000fe40008000000 */
[----:B------:R-:W-:-:S04]  /*4090*/  USEL UR4, UR4, URZ, UP0 ;  /* 0x000000ff04047287 */ /* 0x000fc80008000000 */
[----:B------:R-:W-:Y:S01]  /*40a0*/  ULEA UR4, UR4, UR13, 0x3 ;  /* 0x0000000d04047291 */ /* 0x000fe2000f8e18ff */
[----:B------:R-:W-:-:S04]  /*40b0*/  LOP3.LUT R2, R2, UR5, RZ, 0x3c, !PT ;  /* 0x0000000502027c12 */ /* 0x000fc8000f8e3cff */
[----:B------:R-:W-:Y:S01]  /*40c0*/  SHF.L.U32 R2, R2, 0x1f, RZ ;  /* 0x0000001f02027819 */ /* 0x000fe200000006ff */
[----:B-1----:R-:W-:-:S07]  /*40d0*/  IMAD.U32 R0, RZ, RZ, UR4 ;  /* 0x00000004ff007e24 */ /* 0x002fce000f8e00ff */
.L_x_79:
[----:B-1----:R1:W2:Y:S02]  /*40e0*/  SYNCS.PHASECHK.TRANS64.TRYWAIT P0, [R0+URZ], R2 ;  /* 0x00000002000075a7 */ /* 0x0022a400080011ff */
[----:B--2---:R-:W-:Y:S05]  /*40f0*/  @!P0 NANOSLEEP.SYNCS 0x989680 ;  /* 0x009896800000895d */ /* 0x004fea0003900000 */
[----:B------:R-:W2:Y:S02]  /*4100*/  @!P0 SYNCS.PHASECHK.TRANS64 P0, [R0+URZ], R2 ;  /* 0x00000002000085a7 */ /* 0x000ea400080010ff */
[----:B--2---:R-:W-:Y:S05]  /*4110*/  @P0 EXIT ;  /* 0x000000000000094d */ /* 0x004fea0003800000 */
[----:B------:R-:W-:Y:S05]  /*4120*/  BRA `(.L_x_79) ;  /* 0xfffffffc00ec7947 */ /* 0x000fea000383ffff */
.L_x_23:
[----:B------:R-:W1:Y:S02]  /*4130*/  S2UR UR4, SR_CgaCtaId ;  /* 0x00000000000479c3 */ /* 0x000e640000008800 */
[----:B-1----:R-:W-:-:S04]  /*4140*/  UISETP.NE.AND UP0, UPT, UR4, URZ, UPT ;  /* 0x000000ff0400728c */ /* 0x002fc8000bf05270 */
[----:B------:R-:W-:-:S09]  /*4150*/  UISETP.NE.OR UP0, UPT, UR13, 0x1, UP0 ;  /* 0x000000010d00788c */ /* 0x000fd20008705670 */
[----:B------:R-:W-:Y:S05]  /*4160*/  BRA.U UP0, `(.L_x_80) ;  /* 0x00000005004c7547 */ /* 0x000fea000b800000 */
[----:B------:R-:W1:Y:S01]  /*4170*/  S2UR UR5, SR_CgaCtaId ;  /* 0x00000000000579c3 */ /* 0x000e620000008800 */
[----:B------:R-:W-:Y:S01]  /*4180*/  UMOV UR4, 0x400 ;  /* 0x0000040000047882 */ /* 0x000fe20000000000 */
[----:B------:R-:W-:Y:S01]  /*4190*/  ISETP.GE.U32.AND P2, PT, R0, 0x4, PT ;  /* 0x000000040000780c */ /* 0x000fe20003f46070 */
[----:B------:R-:W-:Y:S01]  /*41a0*/  IMAD.MOV.U32 R12, RZ, RZ, 0x1 ;  /* 0x00000001ff0c7424 */ /* 0x000fe200078e00ff */
[----:B------:R-:W-:Y:S02]  /*41b0*/  CS2R R10, SRZ ;  /* 0x00000000000a7805 */ /* 0x000fe4000001ff00 */
[----:B------:R-:W-:Y:S01]  /*41c0*/  CS2R R8, SRZ ;  /* 0x0000000000087805 */ /* 0x000fe2000001ff00 */
[----:B-1----:R-:W-:-:S03]  /*41d0*/  ULEA UR6, UR5, UR4, 0x18 ;  /* 0x0000000405067291 */ /* 0x002fc6000f8ec0ff */
[----:B------:R-:W-:-:S09]  /*41e0*/  UMOV UR5, URZ ;  /* 0x000000ff00057c82 */ /* 0x000fd20008000000 */
.L_x_84:
[----:B------:R-:W-:Y:S02]  /*41f0*/  LEA R2, R8, UR6, 0x3 ;  /* 0x0000000608027c11 */ /* 0x000fe4000f8e18ff */
[----:B------:R-:W-:-:S03]  /*4200*/  SHF.L.U32 R4, R9, 0x1f, RZ ;  /* 0x0000001f09047819 */ /* 0x000fc600000006ff */
[----:B------:R-:W-:Y:S01]  /*4210*/  VIADD R5, R2, 0x2d0 ;  /* 0x000002d002057836 */ /* 0x000fe20000000000 */
[----:B------:R-:W1:Y:S02]  /*4220*/  SYNCS.PHASECHK.TRANS64.TRYWAIT P0, [R2+URZ+0x2c0], R4 ;  /* 0x0002c004020075a7 */ /* 0x000e6400080011ff */
[----:B-1----:R-:W-:Y:S05]  /*4230*/  @!P0 BRA `(.L_x_81) ;  /* 0x0000004c00ec8947 */ /* 0x002fea0003800000 */
.L_x_220:
[----:B------:R-:W-:Y:S01]  /*4240*/  ULEA UR4, UR5, UR6, 0x3 ;  /* 0x0000000605047291 */ /* 0x000fe2000f8e18ff */
[----:B-1----:R-:W-:Y:S01]  /*4250*/  PRMT R2, RZ, 0x654, R5 ;  /* 0x00000654ff027816 */ /* 0x002fe20000000005 */
[----:B------:R-:W-:Y:S01]  /*4260*/  @!P2 IMAD.MOV.U32 R4, RZ, RZ, 0x10 ;  /* 0x00000010ff04a424 */ /* 0x000fe200078e00ff */
[----:B------:R-:W-:Y:S01]  /*4270*/  SHF.L.U32 R5, R12, 0x1f, RZ ;  /* 0x0000001f0c057819 */ /* 0x000fe200000006ff */
[----:B------:R-:W-:Y:S01]  /*4280*/  UIADD3 UR7, UPT, UPT, UR4, 0x260, URZ ;  /* 0x0000026004077890 */ /* 0x000fe2000fffe0ff */
[----:B------:R1:W-:Y:S05]  /*4290*/  SYNCS.ARRIVE.TRANS64.RED.A1T0 RZ, [R2+URZ], RZ ;  /* 0x000000ff02ff79a7 */ /* 0x0003ea00081004ff */
[----:B------:R-:W-:Y:S01]  /*42a0*/  IMAD.U32 R6, RZ, RZ, UR7 ;  /* 0x00000007ff067e24 */ /* 0x000fe2000f8e00ff */
[----:B------:R-:W2:Y:S04]  /*42b0*/  SYNCS.PHASECHK.TRANS64.TRYWAIT P0, [UR4+0x270], R5 ;  /* 0x00027005ff0075a7 */ /* 0x000ea80008001104 */
[----:B------:R-:W-:Y:S01]  /*42c0*/  PRMT R6, R0, 0x654, R6 ;  /* 0x0000065400067816 */ /* 0x000fe20000000006 */
[----:B-12---:R-:W-:Y:S06]  /*42d0*/  @!P0 BRA `(.L_x_82) ;  /* 0x0000004c00d88947 */ /* 0x006fec0003800000 */
.L_x_222:
[----:B------:R-:W-:Y:S01]  /*42e0*/  ULEA UR8, UR5, UR6, 0x4 ;  /* 0x0000000605087291 */ /* 0x000fe2000f8e20ff */
[----:B------:R-:W-:Y:S01]  /*42f0*/  SEL R3, R6, R3, !P2 ;  /* 0x0000000306037207 */ /* 0x000fe20005000000 */
[----:B------:R-:W-:Y:S01]  /*4300*/  UIADD3 UR9, UPT, UPT, UR4, 0x260, URZ ;  /* 0x0000026004097890 */ /* 0x000fe2000fffe0ff */
[----:B-1----:R-:W-:Y:S01]  /*4310*/  LEA R2, R11, UR6, 0x3 ;  /* 0x000000060b027c11 */ /* 0x002fe2000f8e18ff */
[----:B------:R-:W-:Y:S01]  /*4320*/  UIADD3 UR8, UPT, UPT, UR8, 0x2f0, URZ ;  /* 0x000002f008087890 */ /* 0x000fe2000fffe0ff */
[----:B------:R1:W-:Y:S01]  /*4330*/  @!P2 SYNCS.ARRIVE.TRANS64.RED RZ, [R3+URZ], R4 ;  /* 0x0000000403ffa9a7 */ /* 0x0003e200080004ff */
[----:B------:R-:W-:Y:S01]  /*4340*/  UIADD3 UR4, UPT, UPT, UR5, 0x1, URZ ;  /* 0x0000000105047890 */ /* 0x000fe2000fffe0ff */
[----:B------:R-:W-:-:S03]  /*4350*/  VIADD R8, R8, 0x1 ;  /* 0x0000000108087836 */ /* 0x000fc60000000000 */
[----:B------:R-:W-:Y:S02]  /*4360*/  UISETP.NE.AND UP0, UPT, UR4, 0x2, UPT ;  /* 0x000000020400788c */ /* 0x000fe4000bf05270 */
[----:B------:R-:W-:Y:S01]  /*4370*/  ISETP.NE.AND P0, PT, R8, 0x2, PT ;  /* 0x000000020800780c */ /* 0x000fe20003f05270 */
[----:B------:R-:W-:Y:S06]  /*4380*/  UGETNEXTWORKID.BROADCAST [UR8], [UR9] ;  /* 0x00000000080073ca */ /* 0x000fec0008000100 */
[----:B------:R-:W-:Y:S02]  /*4390*/  USEL UR7, URZ, 0x1, UP0 ;  /* 0x00000001ff077887 */ /* 0x000fe40008000000 */
[----:B------:R-:W-:-:S04]  /*43a0*/  USEL UR5, UR4, URZ, UP0 ;  /* 0x000000ff04057287 */ /* 0x000fc80008000000 */
[----:B------:R-:W-:Y:S02]  /*43b0*/  LOP3.LUT R12, R12, UR7, RZ, 0x3c, !PT ;  /* 0x000000070c0c7c12 */ /* 0x000fe4000f8e3cff */
[----:B-1----:R-:W-:-:S04]  /*43c0*/  SHF.L.U32 R4, R10, 0x1f, RZ ;  /* 0x0000001f0a047819 */ /* 0x002fc800000006ff */
[----:B------:R-:W1:Y:S02]  /*43d0*/  SYNCS.PHASECHK.TRANS64.TRYWAIT P1, [R2+URZ+0x260], R4 ;  /* 0x00026004020075a7 */ /* 0x000e6400080211ff */
[----:B-1----:R-:W-:Y:S05]  /*43e0*/  @!P1 BRA `(.L_x_83) ;  /* 0x0000004c00ac9947 */ /* 0x002fea0003800000 */
.L_x_223:
[C---:B-1----:R-:W-:Y:S01]  /*43f0*/  LEA R4, R11.reuse, UR6, 0x4 ;  /* 0x000000060b047c11 */ /* 0x042fe2000f8e20ff */
[----:B------:R-:W-:Y:S01]  /*4400*/  VIADD R2, R2, 0x270 ;  /* 0x0000027002027836 */ /* 0x000fe20000000000 */
[----:B------:R-:W-:Y:S01]  /*4410*/  SEL R8, R8, RZ, P0 ;  /* 0x000000ff08087207 */ /* 0x000fe20000000000 */
[----:B------:R-:W-:-:S03]  /*4420*/  VIADD R11, R11, 0x1 ;  /* 0x000000010b0b7836 */ /* 0x000fc60000000000 */
[----:B------:R-:W1:Y:S01]  /*4430*/  LDS.128 R4, [R4+0x2f0] ;  /* 0x0002f00004047984 */ /* 0x000e620000000c00 */
[----:B------:R-:W-:Y:S02]  /*4440*/  PRMT R2, RZ, 0x654, R2 ;  /* 0x00000654ff027816 */ /* 0x000fe40000000002 */
[C---:B------:R-:W-:Y:S01]  /*4450*/  ISETP.NE.AND P1, PT, R11.reuse, 0x2, PT ;  /* 0x000000020b00780c */ /* 0x040fe20003f25270 */
[----:B------:R-:W-:Y:S01]  /*4460*/  @!PT LDS RZ, [RZ] ;  /* 0x00000000fffff984 */ /* 0x000fe20000000800 */
[----:B------:R-:W-:Y:S01]  /*4470*/  @!PT LDS RZ, [RZ] ;  /* 0x00000000fffff984 */ /* 0x000fe20000000800 */
[----:B------:R-:W-:Y:S01]  /*4480*/  @!PT LDS RZ, [RZ] ;  /* 0x00000000fffff984 */ /* 0x000fe20000000800 */
[----:B------:R-:W-:Y:S01]  /*4490*/  @!PT LDS RZ, [RZ] ;  /* 0x00000000fffff984 */ /* 0x000fe20000000800 */
[----:B------:R2:W-:Y:S06]  /*44a0*/  MEMBAR.ALL.CTA ;  /* 0x0000000000007992 */ /* 0x0005ec0000008000 */
[----:B--2---:R-:W2:Y:S01]  /*44b0*/  FENCE.VIEW.ASYNC.S ;  /* 0x00000000000073c6 */ /* 0x004ea20000000000 */
[----:B------:R-:W-:Y:S01]  /*44c0*/  SEL R11, R11, RZ, P1 ;  /* 0x000000ff0b0b7207 */ /* 0x000fe20000800000 */
[----:B--2---:R2:W-:Y:S01]  /*44d0*/  SYNCS.ARRIVE.TRANS64.RED.A1T0 RZ, [R2+URZ], RZ ;  /* 0x000000ff02ff79a7 */ /* 0x0045e200081004ff */
[----:B-1----:R-:W-:-:S02]  /*44e0*/  LOP3.LUT P3, RZ, R6, 0x1, RZ, 0xc0, !PT ;  /* 0x0000000106ff7812 */ /* 0x002fc4000786c0ff */
[----:B------:R-:W-:-:S04]  /*44f0*/  SEL R4, RZ, 0x1, P1 ;  /* 0x00000001ff047807 */ /* 0x000fc80000800000 */
[----:B------:R-:W-:Y:S02]  /*4500*/  LOP3.LUT R10, R10, R4, RZ, 0x3c, !PT ;  /* 0x000000040a0a7212 */ /* 0x000fe400078e3cff */
[----:B--2---:R-:W-:-:S04]  /*4510*/  SEL R2, RZ, 0x1, P0 ;  /* 0x00000001ff027807 */ /* 0x004fc80000000000 */
[----:B------:R-:W-:Y:S01]  /*4520*/  LOP3.LUT R9, R9, R2, RZ, 0x3c, !PT ;  /* 0x0000000209097212 */ /* 0x000fe200078e3cff */
[----:B------:R-:W-:Y:S06]  /*4530*/  @P3 BRA `(.L_x_84) ;  /* 0xfffffffc002c3947 */ /* 0x000fec000383ffff */
[----:B------:R-:W-:Y:S01]  /*4540*/  ULEA UR4, UR5, UR6, 0x3 ;  /* 0x0000000605047291 */ /* 0x000fe2000f8e18ff */
[----:B------:R-:W-:-:S08]  /*4550*/  SHF.L.U32 R2, R12, 0x1f, RZ ;  /* 0x0000001f0c027819 */ /* 0x000fd000000006ff */
[----:B------:R-:W1:Y:S02]  /*4560*/  SYNCS.PHASECHK.TRANS64 P0, [UR4+0x270], R2 ;  /* 0x00027002ff0075a7 */ /* 0x000e640008001004 */
[----:B-1----:R-:W-:Y:S05]  /*4570*/  @P0 BRA `(.L_x_85) ;  /* 0x0000000000080947 */ /* 0x002fea0003800000 */
[----:B------:R-:W1:Y:S02]  /*4580*/  SYNCS.PHASECHK.TRANS64.TRYWAIT P0, [UR4+0x270], R2 ;  /* 0x00027002ff0075a7 */ /* 0x000e640008001104 */
[----:B-1----:R-:W-:Y:S05]  /*4590*/  @!P0 BRA `(.L_x_86) ;  /* 0x0000004c00548947 */ /* 0x002fea0003800000 */
.L_x_85:
[----:B------:R-:W-:-:S04]  /*45a0*/  UIADD3 UR7, UPT, UPT, UR5, 0x1, URZ ;  /* 0x0000000105077890 */ /* 0x000fc8000fffe0ff */
[----:B------:R-:W-:-:S04]  /*45b0*/  UISETP.NE.AND UP0, UPT, UR7, 0x2, UPT ;  /* 0x000000020700788c */ /* 0x000fc8000bf05270 */
[----:B------:R-:W-:Y:S02]  /*45c0*/  USEL UR8, URZ, 0x1, UP0 ;  /* 0x00000001ff087887 */ /* 0x000fe40008000000 */
[----:B------:R-:W-:-:S04]  /*45d0*/  USEL UR7, UR7, URZ, UP0 ;  /* 0x000000ff07077287 */ /* 0x000fc80008000000 */
[----:B------:R-:W-:Y:S01]  /*45e0*/  ULEA UR7, UR7, UR6, 0x3 ;  /* 0x0000000607077291 */ /* 0x000fe2000f8e18ff */
[----:B-1----:R-:W-:-:S04]  /*45f0*/  LOP3.LUT R2, R12, UR8, RZ, 0x3c, !PT ;  /* 0x000000080c027c12 */ /* 0x002fc8000f8e3cff */
[----:B------:R-:W-:-:S04]  /*4600*/  SHF.L.U32 R0, R2, 0x1f, RZ ;  /* 0x0000001f02007819 */ /* 0x000fc800000006ff */
[----:B------:R-:W1:Y:S02]  /*4610*/  SYNCS.PHASECHK.TRANS64 P0, [UR7+0x270], R0 ;  /* 0x00027000ff0075a7 */ /* 0x000e640008001007 */
[----:B-1----:R-:W-:Y:S05]  /*4620*/  @P0 EXIT ;  /* 0x000000000000094d */ /* 0x002fea0003800000 */
[----:B------:R-:W-:Y:S02]  /*4630*/  SHF.L.U32 R2, R2, 0x1f, RZ ;  /* 0x0000001f02027819 */ /* 0x000fe400000006ff */
[----:B------:R-:W-:-:S07]  /*4640*/  MOV R0, UR7 ;  /* 0x0000000700007c02 */ /* 0x000fce0008000f00 */
.L_x_87:
[----:B-1----:R1:W2:Y:S02]  /*4650*/  SYNCS.PHASECHK.TRANS64.TRYWAIT P0, [R0+URZ+0x270], R2 ;  /* 0x00027002000075a7 */ /* 0x0022a400080011ff */
[----:B--2---:R-:W-:Y:S05]  /*4660*/  @!P0 NANOSLEEP.SYNCS 0x989680 ;  /* 0x009896800000895d */ /* 0x004fea0003900000 */
[----:B------:R-:W2:Y:S02]  /*4670*/  @!P0 SYNCS.PHASECHK.TRANS64 P0, [R0+URZ+0x270], R2 ;  /* 0x00027002000085a7 */ /* 0x000ea400080010ff */
[----:B--2---:R-:W-:Y:S05]  /*4680*/  @P0 EXIT ;  /* 0x000000000000094d */ /* 0x004fea0003800000 */
[----:B------:R-:W-:Y:S05]  /*4690*/  BRA `(.L_x_87) ;  /* 0xfffffffc00ec7947 */ /* 0x000fea000383ffff */
.L_x_80:
[----:B------:R-:W-:Y:S05]  /*46a0*/  BRA.U UP4, `(.L_x_88) ;  /* 0x0000001104a47547 */ /* 0x000fea000b800000 */
[----:B------:R-:W1:Y:S01]  /*46b0*/  S2UR UR7, SR_CgaCtaId ;  /* 0x00000000000779c3 */ /* 0x000e620000008800 */
[----:B------:R-:W-:Y:S01]  /*46c0*/  UMOV UR4, 0x40 ;  /* 0x0000004000047882 */ /* 0x000fe20000000000 */
[----:B------:R-:W-:Y:S01]  /*46d0*/  NOP ;  /* 0x0000000000007918 */ /* 0x000fe20000000000 */
[----:B------:R-:W-:Y:S01]  /*46e0*/  UMOV UR6, 0x400 ;  /* 0x0000040000067882 */ /* 0x000fe20000000000 */
[----:B-1----:R-:W-:Y:S02]  /*46f0*/  ULEA UR5, UR7, UR4, 0x18 ;  /* 0x0000000407057291 */ /* 0x002fe4000f8ec0ff */
[----:B------:R-:W-:-:S07]  /*4700*/  ULEA UR6, UR7, UR6, 0x18 ;  /* 0x0000000607067291 */ /* 0x000fce000f8ec0ff */
[----:B------:R-:W1:Y:S02]  /*4710*/  LDS.U8 R0, [UR5+0x1c] ;  /* 0x00001c05ff007984 */ /* 0x000e640008000000 */
[----:B-1----:R-:W-:-:S13]  /*4720*/  ISETP.NE.AND P0, PT, R0, RZ, PT ;  /* 0x000000ff0000720c */ /* 0x002fda0003f05270 */
[----:B------:R-:W-:Y:S05]  /*4730*/  @P0 BRA `(.L_x_89) ;  /* 0x0000000400080947 */ /* 0x000fea0003800000 */
[----:B------:R-:W-:Y:S02]  /*4740*/  UISETP.NE.U32.AND UP1, UPT, UR33, 0x1, UPT ;  /* 0x000000012100788c */ /* 0x000fe4000bf25070 */
[----:B------:R-:W-:-:S07]  /*4750*/  UIADD3 UR7, UPT, UPT, UR5, 0x8, URZ ;  /* 0x0000000805077890 */ /* 0x000fce000fffe0ff */
[----:B------:R-:W-:Y:S05]  /*4760*/  BRA.U !UP1, `(.L_x_90) ;  /* 0x00000001099c7547 */ /* 0x000fea000b800000 */
[----:B------:R-:W-:Y:S01]  /*4770*/  ELECT P0, URZ, PT ;  /* 0x0000000000ff782f */ /* 0x000fe20003800000 */
[----:B------:R-:W-:-:S12]  /*4780*/  BSSY B0, `(.L_x_90) ;  /* 0x0000025000007945 */ /* 0x000fd80003800000 */
[----:B------:R-:W-:Y:S05]  /*4790*/  @!P0 BRA `(.L_x_91) ;  /* 0x00000000008c8947 */ /* 0x000fea0003800000 */
[----:B------:R-:W-:-:S05]  /*47a0*/  UMOV UR4, 0x10 ;  /* 0x0000001000047882 */ /* 0x000fca0000000000 */
[----:B------:R-:W-:Y:S04]  /*47b0*/  DEPBAR.LE SB1, 0x36 ;  /* 0x00009d800000791a */ /* 0x000fe80000000000 */
[----:B------:R-:W1:Y:S02]  /*47c0*/  UTCATOMSWS.2CTA.FIND_AND_SET.ALIGN UP0, UR4, UR4 ;  /* 0x00000004000475e3 */ /* 0x000e640008200800 */
[----:B-1----:R-:W-:Y:S01]  /*47d0*/  MOV R10, UR4 ;  /* 0x00000004000a7c02 */ /* 0x002fe20008000f00 */
[----:B------:R-:W-:Y:S06]  /*47e0*/  BRA.U UP0, `(.L_x_92) ;  /* 0x0000000100187547 */ /* 0x000fec000b800000 */
.L_x_93:
[----:B------:R-:W-:Y:S05]  /*47f0*/  NANOSLEEP 0x64 ;  /* 0x000000640000795d */ /* 0x000fea0003800000 */
[----:B------:R-:W-:-:S05]  /*4800*/  UMOV UR4, 0x10 ;  /* 0x0000001000047882 */ /* 0x000fca0000000000 */
[----:B------:R-:W-:Y:S04]  /*4810*/  DEPBAR.LE SB1, 0x36 ;  /* 0x00009d800000791a */ /* 0x000fe80000000000 */
[----:B------:R-:W1:Y:S02]  /*4820*/  UTCATOMSWS.2CTA.FIND_AND_SET.ALIGN UP0, UR4, UR4 ;  /* 0x00000004000475e3 */ /* 0x000e640008200800 */
[----:B-1----:R-:W-:Y:S01]  /*4830*/  MOV R10, UR4 ;  /* 0x00000004000a7c02 */ /* 0x002fe20008000f00 */
[----:B------:R-:W-:Y:S05]  /*4840*/  BRA.U !UP0, `(.L_x_93) ;  /* 0xfffffffd08e87547 */ /* 0x000fea000b83ffff */
.L_x_92:
[----:B------:R-:W1:Y:S01]  /*4850*/  LDS R6, [UR5+0x10] ;  /* 0x00001005ff067984 */ /* 0x000e620008000800 */
[----:B------:R-:W-:Y:S01]  /*4860*/  IMAD.U32 R0, RZ, RZ, UR6 ;  /* 0x00000006ff007e24 */ /* 0x000fe2000f8e00ff */
[----:B------:R-:W-:-:S03]  /*4870*/  MOV R4, UR35 ;  /* 0x0000002300047c02 */ /* 0x000fc60008000f00 */
[----:B------:R-:W-:Y:S01]  /*4880*/  VIADD R0, R0, 0x310 ;  /* 0x0000031000007836 */ /* 0x000fe20000000000 */
[----:B-1----:R-:W-:-:S04]  /*4890*/  SHF.L.U32 R6, R6, 0x1f, RZ ;  /* 0x0000001f06067819 */ /* 0x002fc800000006ff */
[----:B------:R-:W1:Y:S02]  /*48a0*/  SYNCS.PHASECHK.TRANS64.TRYWAIT P0, [UR5+0x8], R6 ;  /* 0x00000806ff0075a7 */ /* 0x000e640008001105 */
[----:B-1----:R-:W-:Y:S05]  /*48b0*/  @P0 BRA `(.L_x_94) ;  /* 0x0000000000080947 */ /* 0x002fea0003800000 */
[----:B------:R-:W1:Y:S02]  /*48c0*/  SYNCS.PHASECHK.TRANS64.TRYWAIT P0, [UR5+0x8], R6 ;  /* 0x00000806ff0075a7 */ /* 0x000e640008001105 */
[----:B-1----:R-:W-:Y:S05]  /*48d0*/  @!P0 BRA `(.L_x_95) ;  /* 0x00000048009c8947 */ /* 0x002fea0003800000 */
.L_x_94:
[----:B------:R-:W-:Y:S01]  /*48e0*/  PRMT R4, R4, 0x654, R0 ;  /* 0x0000065404047816 */ /* 0x000fe20000000000 */
[----:B------:R-:W-:Y:S01]  /*48f0*/  HFMA2 R0, -RZ, RZ, 0, 5.9604644775390625e-08 ;  /* 0x00000001ff007431 */ /* 0x000fe200000001ff */
[----:B------:R-:W-:Y:S01]  /*4900*/  UPRMT UR4, UR35, 0x654, UR7 ;  /* 0x0000065423047896 */ /* 0x000fe20008000007 */
[----:B------:R-:W-:Y:S02]  /*4910*/  IMAD.MOV.U32 R8, RZ, RZ, 0xffff ;  /* 0x0000ffffff087424 */ /* 0x000fe400078e00ff */
[----:B-1----:R-:W-:Y:S02]  /*4920*/  IMAD.MOV.U32 R6, RZ, RZ, 0x4 ;  /* 0x00000004ff067424 */ /* 0x002fe400078e00ff */
[----:B------:R-:W-:Y:S01]  /*4930*/  IMAD.SHL.U32 R9, R10, 0x20, RZ ;  /* 0x000000200a097824 */ /* 0x000fe200078e00ff */
[----:B------:R-:W-:Y:S02]  /*4940*/  MOV R5, UR4 ;  /* 0x0000000400057c02 */ /* 0x000fe40008000f00 */
[-C--:B------:R-:W-:Y:S01]  /*4950*/  SHF.L.U32 R8, R8, R10.reuse, RZ ;  /* 0x0000000a08087219 */ /* 0x080fe200000006ff */
[----:B------:R1:W-:Y:S01]  /*4960*/  SYNCS.ARRIVE.TRANS64.RED RZ, [UR4], R6 ;  /* 0x00000006ffff79a7 */ /* 0x0003e20008000404 */
[----:B------:R-:W-:Y:S01]  /*4970*/  SHF.L.U32 R7, R0, R10, RZ ;  /* 0x0000000a00077219 */ /* 0x000fe200000006ff */
[----:B------:R1:W-:Y:S04]  /*4980*/  STS [UR6+0x310], R9 ;  /* 0x00031009ff007988 */ /* 0x0003e80008000806 */
[----:B------:R1:W-:Y:S04]  /*4990*/  STAS [R4.64], R10 ;  /* 0x0000000a04007dbd */ /* 0x0003e8000c0008ff */
[----:B------:R1:W-:Y:S04]  /*49a0*/  ATOMS.OR RZ, [UR5+0x14], R8 ;  /* 0x00001408ffff798c */ /* 0x0003e8000b000005 */
[----:B------:R1:W-:Y:S04]  /*49b0*/  ATOMS.OR RZ, [UR5+0x18], R7 ;  /* 0x00001807ffff798c */ /* 0x0003e8000b000005 */
[----:B------:R1:W-:Y:S02]  /*49c0*/  ATOMS.XOR RZ, [UR5+0x10], R0 ;  /* 0x00001000ffff798c */ /* 0x0003e4000b800005 */
.L_x_91:
[----:B------:R-:W-:Y:S05]  /*49d0*/  BSYNC B0 ;  /* 0x0000000000007941 */ /* 0x000fea0003800000 */
.L_x_90:
[----:B------:R-:W-:Y:S05]  /*49e0*/  BRA.U UP1, `(.L_x_96) ;  /* 0x00000001016c7547 */ /* 0x000fea000b800000 */
[----:B------:R-:W-:-:S03]  /*49f0*/  UMOV UR4, 0xffffffff ;  /* 0xffffffff00047882 */ /* 0x000fc60000000000 */
[----:B------:R-:W-:Y:S05]  /*4a00*/  BRA.DIV UR4, `(.L_x_97) ;  /* 0x0000004a04687947 */ /* 0x000fea000b800000 */
[----:B------:R-:W-:-:S13]  /*4a10*/  ELECT P0, URZ, PT ;  /* 0x0000000000ff782f */ /* 0x000fda0003800000 */
.L_x_227:
[----:B------:R-:W-:Y:S05]  /*4a20*/  @!P0 BRA `(.L_x_96) ;  /* 0x00000000005c8947 */ /* 0x000fea0003800000 */
[----:B-1----:R-:W1:Y:S02]  /*4a30*/  LDS R4, [UR5+0x10] ;  /* 0x00001005ff047984 */ /* 0x002e640008000800 */
[----:B-1----:R-:W-:-:S04]  /*4a40*/  SHF.L.U32 R4, R4, 0x1f, RZ ;  /* 0x0000001f04047819 */ /* 0x002fc800000006ff */
[----:B------:R-:W1:Y:S02]  /*4a50*/  SYNCS.PHASECHK.TRANS64.TRYWAIT P0, [UR5+0x8], R4 ;  /* 0x00000804ff0075a7 */ /* 0x000e640008001105 */
[----:B-1----:R-:W-:Y:S05]  /*4a60*/  @P0 BRA `(.L_x_98) ;  /* 0x0000000000080947 */ /* 0x002fea0003800000 */
[----:B------:R-:W1:Y:S02]  /*4a70*/  SYNCS.PHASECHK.TRANS64.TRYWAIT P0, [UR5+0x8], R4 ;  /* 0x00000804ff0075a7 */ /* 0x000e640008001105 */
[----:B-1----:R-:W-:Y:S05]  /*4a80*/  @!P0 BRA `(.L_x_99) ;  /* 0x00000048006c8947 */ /* 0x002fea0003800000 */
.L_x_98:
[----:B------:R-:W2:Y:S01]  /*4a90*/  LDS R6, [UR6+0x310] ;  /* 0x00031006ff067984 */ /* 0x000ea20008000800 */
[----:B-1----:R-:W-:Y:S02]  /*4aa0*/  HFMA2 R0, -RZ, RZ, 0, 5.9604644775390625e-08 ;  /* 0x00000001ff007431 */ /* 0x002fe400000001ff */
[----:B------:R-:W-:Y:S01]  /*4ab0*/  IMAD.MOV.U32 R4, RZ, RZ, 0xffff ;  /* 0x0000ffffff047424 */ /* 0x000fe200078e00ff */
[----:B------:R-:W-:Y:S01]  /*4ac0*/  UPRMT UR4, UR35, 0x654, UR7 ;  /* 0x0000065423047896 */ /* 0x000fe20008000007 */
[----:B--2---:R-:W-:-:S03]  /*4ad0*/  IMAD.SHL.U32 R5, R6, 0x20, RZ ;  /* 0x0000002006057824 */ /* 0x004fc600078e00ff */
[-C--:B------:R-:W-:Y:S02]  /*4ae0*/  SHF.L.U32 R4, R4, R6.reuse, RZ ;  /* 0x0000000604047219 */ /* 0x080fe400000006ff */
[----:B------:R-:W-:Y:S01]  /*4af0*/  SHF.L.U32 R6, R0, R6, RZ ;  /* 0x0000000600067219 */ /* 0x000fe200000006ff */
[----:B------:R2:W-:Y:S04]  /*4b00*/  STS [UR6+0x310], R5 ;  /* 0x00031005ff007988 */ /* 0x0005e80008000806 */
[----:B------:R2:W-:Y:S04]  /*4b10*/  ATOMS.OR RZ, [UR5+0x14], R4 ;  /* 0x00001404ffff798c */ /* 0x0005e8000b000005 */
[----:B------:R2:W-:Y:S01]  /*4b20*/  ATOMS.OR RZ, [UR5+0x18], R6 ;  /* 0x00001806ffff798c */ /* 0x0005e2000b000005 */
[----:B------:R-:W-:Y:S03]  /*4b30*/  SYNCS.ARRIVE.TRANS64.RED.A1T0 RZ, [UR4], RZ ;  /* 0x000000ffffff79a7 */ /* 0x000fe60008100404 */
[----:B------:R2:W-:Y:S01]  /*4b40*/  ATOMS.XOR RZ, [UR5+0x10], R0 ;  /* 0x00001000ffff798c */ /* 0x0005e2000b800005 */
[----:B------:R-:W-:Y:S05]  /*4b50*/  BRA `(.L_x_96) ;  /* 0x0000000000107947 */ /* 0x000fea0003800000 */
.L_x_89:
[----:B------:R-:W-:Y:S02]  /*4b60*/  MOV R0, 0xffffffff ;  /* 0xffffffff00007802 */ /* 0x000fe40000000f00 */
[----:B------:R-:W-:-:S03]  /*4b70*/  MOV R4, 0x4ba0 ;  /* 0x00004ba000047802 */ /* 0x000fc60000000f00 */
[----:B------:R1:W-:Y:S04]  /*4b80*/  STS [UR6+0x310], R0 ;  /* 0x00031000ff007988 */ /* 0x0003e80008000806 */
[----:B-1---5:R-:W-:Y:S05]  /*4b90*/  CALL.REL.NOINC `($__internal_1_$__cuda_sm10x_tcgen05_guardrail_trap_phase_invalid_during_alloc) ;  /* 0x0000004c00747944 */ /* 0x022fea0003c00000 */
.L_x_96:
[----:B------:R-:W-:Y:S05]  /*4ba0*/  WARPSYNC.ALL ;  /* 0x0000000000007948 */ /* 0x000fea0003800000 */
[----:B------:R-:W3:Y:S01]  /*4bb0*/  S2UR UR4, SR_CgaCtaId ;  /* 0x00000000000479c3 */ /* 0x000ee20000008800 */
[----:B------:R-:W-:Y:S01]  /*4bc0*/  UMOV UR17, 0x400 ;  /* 0x0000040000117882 */ /* 0x000fe20000000000 */
[----:B------:R-:W-:-:S06]  /*4bd0*/  NOP ;  /* 0x0000000000007918 */ /* 0x000fcc0000000000 */
[----:B------:R-:W-:Y:S06]  /*4be0*/  BAR.ARV 0x6, 0xa0 ;  /* 0x0182800000007b1d */ /* 0x000fec0000002000 */
[----:B------:R-:W4:Y:S01]  /*4bf0*/  LDCU UR6, c[0x0][0x38c] ;  /* 0x00007180ff0677ac */ /* 0x000f220008000800 */
[----:B------:R-:W-:Y:S01]  /*4c00*/  LOP3.LUT R3, R3, 0xffff, RZ, 0xc0, !PT ;  /* 0x0000ffff03037812 */ /* 0x000fe200078ec0ff */
[----:B-1----:R-:W-:Y:S01]  /*4c10*/  IMAD.MOV.U32 R9, RZ, RZ, 0x1 ;  /* 0x00000001ff097424 */ /* 0x002fe200078e00ff */
[----:B------:R-:W-:Y:S01]  /*4c20*/  LOP3.LUT R2, R2, 0xffff, RZ, 0xc0, !PT ;  /* 0x0000ffff02027812 */ /* 0x000fe200078ec0ff */
[----:B------:R-:W-:Y:S01]  /*4c30*/  IMAD.MOV.U32 R8, RZ, RZ, RZ ;  /* 0x000000ffff087224 */ /* 0x000fe200078e00ff */
[----:B------:R-:W-:Y:S01]  /*4c40*/  R2UR UR20, R3 ;  /* 0x00000000031472ca */ /* 0x000fe200000e0000 */
[----:B------:R-:W-:Y:S01]  /*4c50*/  UMOV UR24, URZ ;  /* 0x000000ff00187c82 */ /* 0x000fe20008000000 */
[----:B------:R-:W-:-:S02]  /*4c60*/  R2UR UR30, R2 ;  /* 0x00000000021e72ca */ /* 0x000fc400000e0000 */
[----:B------:R-:W-:Y:S01]  /*4c70*/  CS2R R2, SRZ ;  /* 0x0000000000027805 */ /* 0x000fe2000001ff00 */
[----:B------:R-:W-:Y:S01]  /*4c80*/  UMOV UR15, URZ ;  /* 0x000000ff000f7c82 */ /* 0x000fe20008000000 */
[----:B---3--:R-:W-:Y:S01]  /*4c90*/  ULEA UR17, UR4, UR17, 0x18 ;  /* 0x0000001104117291 */ /* 0x008fe2000f8ec0ff */
[----:B------:R-:W-:Y:S01]  /*4ca0*/  UMOV UR14, URZ ;  /* 0x000000ff000e7c82 */ /* 0x000fe20008000000 */
[----:B------:R-:W-:Y:S02]  /*4cb0*/  UISETP.NE.AND UP3, UPT, UR33, URZ, UPT ;  /* 0x000000ff2100728c */ /* 0x000fe4000bf65270 */
[----:B------:R-:W-:Y:S02]  /*4cc0*/  UIADD3 UR5, UPT, UPT, UR17, 0x2600, URZ ;  /* 0x0000260011057890 */ /* 0x000fe4000fffe0ff */
[----:B------:R-:W-:-:S03]  /*4cd0*/  UIADD3 UR4, UPT, UPT, UR17, 0x26600, URZ ;  /* 0x0002660011047890 */ /* 0x000fc6000fffe0ff */
[----:B--2---:R-:W1:Y:S01]  /*4ce0*/  LDS R0, [UR17+0x310] ;  /* 0x00031011ff007984 */ /* 0x004e620008000800 */
[----:B----4-:R-:W-:Y:S02]  /*4cf0*/  UIADD3 UR6, UPT, UPT, UR6, 0x3f, URZ ;  /* 0x0000003f06067890 */ /* 0x010fe4000fffe0ff */
[----:B------:R-:W-:Y:S02]  /*4d00*/  USHF.R.U32.HI UR5, URZ, 0x4, UR5 ;  /* 0x00000004ff057899 */ /* 0x000fe40008011605 */
[----:B------:R-:W-:Y:S02]  /*4d10*/  USHF.R.S32.HI UR25, URZ, 0x1f, UR6 ;  /* 0x0000001fff197899 */ /* 0x000fe40008011406 */
[----:B------:R-:W-:Y:S02]  /*4d20*/  USHF.R.U32.HI UR4, URZ, 0x4, UR4 ;  /* 0x00000004ff047899 */ /* 0x000fe40008011604 */
[----:B------:R-:W-:Y:S02]  /*4d30*/  ULEA.HI UR25, UR25, UR6, URZ, 0x6 ;  /* 0x0000000619197291 */ /* 0x000fe4000f8f30ff */
[----:B------:R-:W-:-:S02]  /*4d40*/  ULOP3.LUT UR5, UR5, 0x3fff, URZ, 0xc0, !UPT ;  /* 0x00003fff05057892 */ /* 0x000fc4000f8ec0ff */
[----:B------:R-:W-:Y:S02]  /*4d50*/  USHF.R.S32.HI UR25, URZ, 0x6, UR25 ;  /* 0x00000006ff197899 */ /* 0x000fe40008011419 */
[----:B------:R-:W-:Y:S02]  /*4d60*/  ULOP3.LUT UR22, UR4, 0x3fff, URZ, 0xc0, !UPT ;  /* 0x00003fff04167892 */ /* 0x000fe4000f8ec0ff */
[----:B------:R-:W-:Y:S02]  /*4d70*/  UISETP.LT.AND UP0, UPT, UR25, 0x1, UPT ;  /* 0x000000011900788c */ /* 0x000fe4000bf01270 */
[----:B------:R-:W-:Y:S02]  /*4d80*/  ULOP3.LUT UR21, UR5, 0x10000, URZ, 0xfc, !UPT ;  /* 0x0001000005157892 */ /* 0x000fe4000f8efcff */
[----:B------:R-:W-:Y:S02]  /*4d90*/  ULOP3.LUT UR22, UR22, 0x10000, URZ, 0xfc, !UPT ;  /* 0x0001000016167892 */ /* 0x000fe4000f8efcff */
[----:B------:R-:W-:Y:S01]  /*4da0*/  USEL UR31, UR25, 0x1, !UP0 ;  /* 0x00000001191f7887 */ /* 0x000fe2000c000000 */
[----:B------:R-:W-:Y:S01]  /*4db0*/  UMOV UR28, 0x0 ;  /* 0x00000000001c7882 */ /* 0x000fe20000000000 */
[----:B------:R-:W-:Y:S01]  /*4dc0*/  UMOV UR29, 0x8100010 ;  /* 0x08100010001d7882 */ /* 0x000fe20000000000 */
[----:B------:R-:W-:Y:S01]  /*4dd0*/  UMOV UR26, 0x0 ;  /* 0x00000000001a7882 */ /* 0x000fe20000000000 */
[----:B------:R-:W-:Y:S01]  /*4de0*/  UMOV UR27, 0x8100010 ;  /* 0x08100010001b7882 */ /* 0x000fe20000000000 */
[----:B-1----:R-:W-:-:S15]  /*4df0*/  R2UR UR32, R0 ;  /* 0x00000000002072ca */ /* 0x002fde00000e0000 */
.L_x_107:
[C---:B------:R-:W-:Y:S02]  /*4e00*/  LEA R0, R8.reuse, UR17, 0x3 ;  /* 0x0000001108007c11 */ /* 0x040fe4000f8e18ff */
[----:B------:R-:W-:Y:S02]  /*4e10*/  SHF.L.U32 R4, R3, 0x1f, RZ ;  /* 0x0000001f03047819 */ /* 0x000fe400000006ff */
[----:B------:R-:W-:Y:S02]  /*4e20*/  LEA R5, R8, UR17, 0x4 ;  /* 0x0000001108057c11 */ /* 0x000fe4000f8e20ff */
[----:B------:R-:W1:Y:S02]  /*4e30*/  SYNCS.PHASECHK.TRANS64.TRYWAIT P0, [R0+URZ+0x260], R4 ;  /* 0x00026004000075a7 */ /* 0x000e6400080011ff */
[----:B-1-3--:R-:W-:Y:S05]  /*4e40*/  @!P0 BRA `(.L_x_100) ;  /* 0x0000004400948947 */ /* 0x00afea0003800000 */
.L_x_228:
[----:B-1----:R-:W1:Y:S01]  /*4e50*/  LDS.128 R4, [R5+0x2f0] ;  /* 0x0002f00005047984 */ /* 0x002e620000000c00 */
[----:B------:R-:W-:Y:S02]  /*4e60*/  VIADD R0, R0, 0x270 ;  /* 0x0000027000007836 */ /* 0x000fe40000000000 */
[----:B------:R-:W-:Y:S01]  /*4e70*/  VIADD R8, R8, 0x1 ;  /* 0x0000000108087836 */ /* 0x000fe20000000000 */
[----:B------:R-:W-:Y:S01]  /*4e80*/  @!PT LDS RZ, [RZ] ;  /* 0x00000000fffff984 */ /* 0x000fe20000000800 */
[----:B------:R-:W-:Y:S01]  /*4e90*/  @!PT LDS RZ, [RZ] ;  /* 0x00000000fffff984 */ /* 0x000fe20000000800 */
[----:B------:R-:W-:Y:S01]  /*4ea0*/  @!PT LDS RZ, [RZ] ;  /* 0x00000000fffff984 */ /* 0x000fe20000000800 */
[----:B------:R-:W-:Y:S01]  /*4eb0*/  @!PT LDS RZ, [RZ] ;  /* 0x00000000fffff984 */ /* 0x000fe20000000800 */
[----:B------:R2:W-:Y:S06]  /*4ec0*/  MEMBAR.ALL.CTA ;  /* 0x0000000000007992 */ /* 0x0005ec0000008000 */
[----:B--2---:R-:W2:Y:S01]  /*4ed0*/  FENCE.VIEW.ASYNC.S ;  /* 0x00000000000073c6 */ /* 0x004ea20000000000 */
[----:B------:R-:W-:-:S04]  /*4ee0*/  PRMT R0, RZ, 0x654, R0 ;  /* 0x00000654ff007816 */ /* 0x000fc80000000000 */
[----:B--2---:R2:W-:Y:S01]  /*4ef0*/  SYNCS.ARRIVE.TRANS64.RED.A1T0 RZ, [R0+URZ], RZ ;  /* 0x000000ff00ff79a7 */ /* 0x0045e200081004ff */
[----:B-1----:R-:W-:Y:S01]  /*4f00*/  LOP3.LUT P1, RZ, R6, 0x1, RZ, 0xc0, !PT ;  /* 0x0000000106ff7812 */ /* 0x002fe2000782c0ff */
[----:B--2---:R-:W-:-:S12]  /*4f10*/  BRA.U UP3, `(.L_x_101) ;  /* 0x0000000103e07547 */ /* 0x004fd8000b800000 */
[----:B------:R-:W1:Y:S01]  /*4f20*/  LDCU UR4, c[0x0][0x38c] ;  /* 0x00007180ff0477ac */ /* 0x000e620008000800 */
[----:B------:R-:W-:Y:S02]  /*4f30*/  PLOP3.LUT P2, PT, PT, PT, PT, 0x80, 0x8 ;  /* 0x000000000008781c */ /* 0x000fe40003f4f070 */
[----:B------:R-:W-:Y:S01]  /*4f40*/  SHF.L.U32 R4, R9, 0x1f, RZ ;  /* 0x0000001f09047819 */ /* 0x000fe200000006ff */
[----:B------:R-:W-:Y:S02]  /*4f50*/  ULEA UR23, UR24, UR17, 0x3 ;  /* 0x0000001118177291 */ /* 0x000fe4000f8e18ff */
[----:B------:R-:W-:Y:S02]  /*4f60*/  ULEA UR18, UR24, UR32, 0x5 ;  /* 0x0000002018127291 */ /* 0x000fe4000f8e28ff */
[----:B-1----:R-:W-:-:S06]  /*4f70*/  UISETP.GE.AND UP0, UPT, UR4, 0x1, UPT ;  /* 0x000000010400788c */ /* 0x002fcc000bf06270 */
[----:B------:R-:W-:-:S05]  /*4f80*/  PLOP3.LUT P0, PT, PT, PT, UP0, 0x80, 0x8 ;  /* 0x000000000008781c */ /* 0x000fca0003f0f008 */
[----:B------:R-:W-:-:S08]  /*4f90*/  @UP0 ULEA UR4, UR15, UR17, 0x3 ;  /* 0x000000110f040291 */ /* 0x000fd0000f8e18ff */
[----:B------:R-:W-:-:S04]  /*4fa0*/  @P0 SHF.L.U32 R0, R2, 0x1f, RZ ;  /* 0x0000001f02000819 */ /* 0x000fc800000006ff */
[----:B------:R1:W2:Y:S01]  /*4fb0*/  @P0 SYNCS.PHASECHK.TRANS64.TRYWAIT P2, [UR4], R0 ;  /* 0x00000000ff0005a7 */ /* 0x0002a20008041104 */
[----:B------:R-:W3:Y:S02]  /*4fc0*/  SYNCS.PHASECHK.TRANS64.TRYWAIT P0, [UR23+0x2a0], R4 ;  /* 0x0002a004ff0075a7 */ /* 0x000ee40008001117 */
[----:B-123--:R-:W-:Y:S05]  /*4fd0*/  @!P0 BRA `(.L_x_102) ;  /* 0x0000004400448947 */ /* 0x00efea0003800000 */
.L_x_230:
[----:B------:R-:W-:Y:S01]  /*4fe0*/  UMOV UR19, UR14 ;  /* 0x0000000e00137c82 */ /* 0x000fe20008000000 */
[----:B------:R-:W-:Y:S05]  /*4ff0*/  BRA.U !UP0, `(.L_x_103) ;  /* 0x0000000108987547 */ /* 0x000fea000b800000 */
[----:B------:R-:W-:Y:S02]  /*5000*/  UIADD3 UR19, UPT, UPT, UR31, UR14, URZ ;  /* 0x0000000e1f137290 */ /* 0x000fe4000fffe0ff */
[----:B------:R-:W-:Y:S01]  /*5010*/  UPLOP3.LUT UP2, UPT, UPT, UPT, UPT, 0x40, 0x4 ;  /* 0x000000000004789c */ /* 0x000fe20003f4e870 */
[----:B------:R-:W-:Y:S01]  /*5020*/  UMOV UR16, UR25 ;  /* 0x0000001900107c82 */ /* 0x000fe20008000000 */
[----:B------:R-:W-:-:S09]  /*5030*/  UMOV UR6, UR15 ;  /* 0x0000000f00067c82 */ /* 0x000fd20008000000 */
.L_x_106:
[----:B--2---:R-:W-:Y:S01]  /*5040*/  ULEA UR5, UR6, UR17, 0x3 ;  /* 0x0000001106057291 */ /* 0x004fe2000f8e18ff */
[----:B---3--:R-:W-:Y:S11]  /*5050*/  @P2 BRA `(.L_x_104) ;  /* 0x00000000000c2947 */ /* 0x008ff60003800000 */
[----:B-1----:R-:W-:Y:S04]  /*5060*/  SHF.L.U32 R4, R2, 0x1f, RZ ;  /* 0x0000001f02047819 */ /* 0x002fe800000006ff */
[----:B------:R-:W1:Y:S02]  /*5070*/  SYNCS.PHASECHK.TRANS64.TRYWAIT P0, [UR5], R4 ;  /* 0x00000004ff0075a7 */ /* 0x000e640008001105 */
[----:B-1----:R-:W-:Y:S05]  /*5080*/  @!P0 BRA `(.L_x_105) ;  /* 0x0000004400308947 */ /* 0x002fea0003800000 */
.L_x_104:
[----:B------:R-:W-:Y:S01]  /*5090*/  UISETP.NE.AND UP0, UPT, UR16, 0x1, UPT ;  /* 0x000000011000788c */ /* 0x000fe2000bf05270 */
[----:B------:R-:W-:Y:S01]  /*50a0*/  PLOP3.LUT P2, PT, PT, PT, PT, 0x80, 0x8 ;  /* 0x000000000008781c */ /* 0x000fe20003f4f070 */
[----:B------:R-:W-:Y:S02]  /*50b0*/  UIADD3 UR4, UPT, UPT, UR6, 0x1, URZ ;  /* 0x0000000106047890 */ /* 0x000fe4000fffe0ff */
[----:B------:R-:W-:Y:S02]  /*50c0*/  ULEA UR12, UR6, UR22, 0x7 ;  /* 0x00000016060c7291 */ /* 0x000fe4000f8e38ff */
[----:B------:R-:W-:Y:S01]  /*50d0*/  UISETP.NE.AND UP1, UPT, UR4, 0x24, UPT ;  /* 0x000000240400788c */ /* 0x000fe2000bf25270 */
[----:B------:R-:W-:Y:S01]  /*50e0*/  PLOP3.LUT P0, PT, PT, PT, UP0, 0x80, 0x8 ;  /* 0x000000000008781c */ /* 0x000fe20003f0f008 */
[----:B------:R-:W-:Y:S02]  /*50f0*/  UIADD3 UR10, UPT, UPT, UR12, 0x2, URZ ;  /* 0x000000020c0a7890 */ /* 0x000fe4000fffe0ff */
[----:B------:R-:W-:Y:S02]  /*5100*/  USEL UR7, URZ, 0x1, UP1 ;  /* 0x00000001ff077887 */ /* 0x000fe40008800000 */
[----:B------:R-:W-:Y:S02]  /*5110*/  USEL UR15, UR4, URZ, UP1 ;  /* 0x000000ff040f7287 */ /* 0x000fe40008800000 */
[----:B------:R-:W-:Y:S02]  /*5120*/  UIADD3 UR14, UPT, UPT, UR14, 0x1, URZ ;  /* 0x000000010e0e7890 */ /* 0x000fe4000fffe0ff */
[----:B------:R-:W-:Y:S01]  /*5130*/  @UP0 ULEA UR4, UR15, UR17, 0x3 ;  /* 0x000000110f040291 */ /* 0x000fe2000f8e18ff */
[----:B------:R-:W-:Y:S01]  /*5140*/  LOP3.LUT R2, R2, UR7, RZ, 0x3c, !PT ;  /* 0x0000000702027c12 */ /* 0x000fe2000f8e3cff */
[----:B------:R-:W-:Y:S01]  /*5150*/  UIADD3 UR7, UPT, UPT, UR5, 0x120, URZ ;  /* 0x0000012005077890 */ /* 0x000fe2000fffe0ff */
[----:B------:R-:W-:Y:S02]  /*5160*/  UMOV UR13, 0x80004020 ;  /* 0x80004020000d7882 */ /* 0x000fe40000000000 */
[----:B-1----:R-:W-:Y:S01]  /*5170*/  @P0 SHF.L.U32 R0, R2, 0x1f, RZ ;  /* 0x0000001f02000819 */ /* 0x002fe200000006ff */
[----:B------:R-:W-:Y:S01]  /*5180*/  UMOV UR5, 0x80004020 ;  /* 0x8000402000057882 */ /* 0x000fe20000000000 */
[----:B------:R-:W-:Y:S01]  /*5190*/  UMOV UR11, 0x80004020 ;  /* 0x80004020000b7882 */ /* 0x000fe20000000000 */
[----:B------:R-:W-:Y:S01]  /*51a0*/  UMOV UR9, 0x80004020 ;  /* 0x8000402000097882 */ /* 0x000fe20000000000 */
[----:B------:R2:W3:Y:S01]  /*51b0*/  @P0 SYNCS.PHASECHK.TRANS64.TRYWAIT P2, [UR4], R0 ;  /* 0x00000000ff0005a7 */ /* 0x0004e20008041104 */
[----:B------:R-:W-:Y:S02]  /*51c0*/  ULEA UR4, UR6, UR21, 0x8 ;  /* 0x0000001506047291 */ /* 0x000fe4000f8e40ff */
[----:B------:R-:W-:Y:S02]  /*51d0*/  UISETP.NE.AND UP0, UPT, UR14, UR19, UPT ;  /* 0x000000130e00728c */ /* 0x000fe4000bf05270 */
[----:B------:R-:W-:Y:S02]  /*51e0*/  UIADD3 UR8, UPT, UPT, UR4, 0x2, URZ ;  /* 0x0000000204087890 */ /* 0x000fe4000fffe0ff */
[----:B------:R-:W-:Y:S01]  /*51f0*/  UIADD3 UR16, UPT, UPT, UR16, -0x1, URZ ;  /* 0xffffffff10107890 */ /* 0x000fe2000fffe0ff */
[----:B------:R-:W-:Y:S02]  /*5200*/  UMOV UR6, UR15 ;  /* 0x0000000f00067c82 */ /* 0x000fe40008000000 */
[----:B------:R2:W-:Y:S01]  /*5210*/  UTCQMMA.2CTA gdesc[UR4], gdesc[UR12], tmem[UR18], tmem[UR28], idesc[UR29], UP2 ;  /* 0x00ff1c0c040075ea */ /* 0x0005e20009200312 */
[----:B------:R-:W-:Y:S03]  /*5220*/  UPLOP3.LUT UP2, UPT, UPT, UPT, UPT, 0x80, 0x8 ;  /* 0x000000000008789c */ /* 0x000fe60003f4f070 */
[----:B------:R2:W-:Y:S01]  /*5230*/  UTCQMMA.2CTA gdesc[UR8], gdesc[UR10], tmem[UR18], tmem[UR26], idesc[UR27], UPT ;  /* 0x00ff1a0a080075ea */ /* 0x0005e2000ba00312 */
[----:B------:R2:W-:Y:S01]  /*5240*/  UTCBAR.2CTA.MULTICAST [UR7], URZ, UR20 ;  /* 0x000000ff070073e9 */ /* 0x0005e20008200814 */
[----:B------:R-:W-:Y:S06]  /*5250*/  BRA.U UP0, `(.L_x_106) ;  /* 0xfffffffd00787547 */ /* 0x000fec000b83ffff */
.L_x_103:
[----:B--2---:R-:W-:Y:S01]  /*5260*/  UIADD3 UR4, UPT, UPT, UR23, 0x280, URZ ;  /* 0x0000028017047890 */ /* 0x004fe2000fffe0ff */
[----:B------:R-:W-:-:S08]  /*5270*/  UMOV UR14, UR19 ;  /* 0x00000013000e7c82 */ /* 0x000fd00008000000 */
[----:B------:R2:W-:Y:S01]  /*5280*/  UTCBAR.2CTA.MULTICAST [UR4], URZ, UR30 ;  /* 0x000000ff040073e9 */ /* 0x0005e2000820081e */
[----:B------:R-:W-:Y:S02]  /*5290*/  NOP ;  /* 0x0000000000007918 */ /* 0x000fe40000000000 */
.L_x_101:
[----:B--2---:R-:W-:Y:S01]  /*52a0*/  UIADD3 UR4, UPT, UPT, UR24, 0x1, URZ ;  /* 0x0000000118047890 */ /* 0x004fe2000fffe0ff */
[----:B------:R-:W-:-:S03]  /*52b0*/  ISETP.NE.AND P0, PT, R8, 0x2, PT ;  /* 0x000000020800780c */ /* 0x000fc60003f05270 */
[----:B------:R-:W-:Y:S01]  /*52c0*/  UISETP.NE.AND UP0, UPT, UR4, 0x4, UPT ;  /* 0x000000040400788c */ /* 0x000fe2000bf05270 */
[----:B-1----:R-:W-:Y:S02]  /*52d0*/  SEL R0, RZ, 0x1, P0 ;  /* 0x00000001ff007807 */ /* 0x002fe40000000000 */
[----:B------:R-:W-:Y:S01]  /*52e0*/  SEL R8, R8, RZ, P0 ;  /* 0x000000ff08087207 */ /* 0x000fe20000000000 */
[----:B------:R-:W-:Y:S01]  /*52f0*/  USEL UR5, URZ, 0x1, UP0 ;  /* 0x00000001ff057887 */ /* 0x000fe20008000000 */
[----:B------:R-:W-:Y:S01]  /*5300*/  LOP3.LUT R3, R3, R0, RZ, 0x3c, !PT ;  /* 0x0000000003037212 */ /* 0x000fe200078e3cff */
[----:B------:R-:W-:-:S04]  /*5310*/  USEL UR24, UR4, URZ, UP0 ;  /* 0x000000ff04187287 */ /* 0x000fc80008000000 */
[----:B------:R-:W-:Y:S01]  /*5320*/  LOP3.LUT R9, R9, UR5, RZ, 0x3c, !PT ;  /* 0x0000000509097c12 */ /* 0x000fe2000f8e3cff */
[----:B------:R-:W-:Y:S07]  /*5330*/  @P1 BRA `(.L_x_107) ;  /* 0xfffffff800b01947 */ /* 0x000fee000383ffff */
[----:B------:R-:W1:Y:S01]  /*5340*/  S2UR UR8, SR_CgaCtaId ;  /* 0x00000000000879c3 */ /* 0x000e620000008800 */
[----:B------:R-:W-:Y:S01]  /*5350*/  ELECT P0, URZ, PT ;  /* 0x0000000000ff782f */ /* 0x000fe20003800000 */
[----:B------:R-:W-:Y:S01]  /*5360*/  HFMA2 R0, -RZ, RZ, 0, 5.9604644775390625e-08 ;  /* 0x00000001ff007431 */ /* 0x000fe200000001ff */
[----:B------:R-:W-:-:S05]  /*5370*/  UMOV UR4, 0x40 ;  /* 0x0000004000047882 */ /* 0x000fca0000000000 */
[----:B------:R-:W-:Y:S01]  /*5380*/  UVIRTCOUNT.DEALLOC.SMPOOL 0x80 ;  /* 0x000000800000784c */ /* 0x000fe20000000000 */
[----:B------:R-:W-:Y:S02]  /*5390*/  UISETP.NE.AND UP1, UPT, UR33, URZ, UPT ;  /* 0x000000ff2100728c */ /* 0x000fe4000bf25270 */
[----:B-1----:R-:W-:-:S09]  /*53a0*/  ULEA UR8, UR8, UR4, 0x18 ;  /* 0x0000000408087291 */ /* 0x002fd2000f8ec0ff */
[----:B------:R1:W-:Y:S01]  /*53b0*/  @P0 STS.U8 [UR8+0x1c], R0 ;  /* 0x00001c00ff000988 */ /* 0x0003e20008000008 */
[----:B------:R-:W-:Y:S05]  /*53c0*/  BRA.U UP1, `(.L_x_108) ;  /* 0x0000000101a07547 */ /* 0x000fea000b800000 */
[----:B------:R-:W-:Y:S01]  /*53d0*/  UIADD3 UR7, UPT, UPT, UR17, 0x2a0, URZ ;  /* 0x000002a011077890 */ /* 0x000fe2000fffe0ff */
[----:B------:R-:W-:-:S03]  /*53e0*/  SHF.L.U32 R2, R9, 0x1f, RZ ;  /* 0x0000001f09027819 */ /* 0x000fc600000006ff */
[----:B------:R-:W-:-:S09]  /*53f0*/  ULEA UR4, UR24, UR7, 0x3 ;  /* 0x0000000718047291 */ /* 0x000fd2000f8e18ff */
[----:B------:R-:W2:Y:S02]  /*5400*/  SYNCS.PHASECHK.TRANS64.TRYWAIT P0, [UR4], R2 ;  /* 0x00000002ff0075a7 */ /* 0x000ea40008001104 */
[----:B--2---:R-:W-:Y:S05]  /*5410*/  @!P0 BRA `(.L_x_109) ;  /* 0x0000004000648947 */ /* 0x004fea0003800000 */
.L_x_233:
        /* <DEDUP_REMOVED lines=9> */
.L_x_235:
        /* <DEDUP_REMOVED lines=9> */
.L_x_237:
[----:B------:R-:W-:-:S04]  /*5540*/  UIADD3 UR4, UPT, UPT, UR4, 0x1, URZ ;  /* 0x0000000104047890 */ /* 0x000fc8000fffe0ff */
[----:B------:R-:W-:-:S04]  /*5550*/  UISETP.NE.AND UP0, UPT, UR4, 0x4, UPT ;  /* 0x000000040400788c */ /* 0x000fc8000bf05270 */
[----:B------:R-:W-:Y:S02]  /*5560*/  USEL UR5, URZ, 0x1, UP0 ;  /* 0x00000001ff057887 */ /* 0x000fe40008000000 */
[----:B------:R-:W-:-:S04]  /*5570*/  USEL UR4, UR4, URZ, UP0 ;  /* 0x000000ff04047287 */ /* 0x000fc80008000000 */
[----:B------:R-:W-:Y:S01]  /*5580*/  ULEA UR4, UR4, UR7, 0x3 ;  /* 0x0000000704047291 */ /* 0x000fe2000f8e18ff */
[----:B------:R-:W-:-:S04]  /*5590*/  LOP3.LUT R2, R2, UR5, RZ, 0x3c, !PT ;  /* 0x0000000502027c12 */ /* 0x000fc8000f8e3cff */
[----:B------:R-:W-:Y:S01]  /*55a0*/  SHF.L.U32 R2, R2, 0x1f, RZ ;  /* 0x0000001f02027819 */ /* 0x000fe200000006ff */
[----:B-1----:R-:W-:-:S04]  /*55b0*/  IMAD.U32 R0, RZ, RZ, UR4 ;  /* 0x00000004ff007e24 */ /* 0x002fc8000f8e00ff */
[----:B------:R1:W2:Y:S03]  /*55c0*/  SYNCS.PHASECHK.TRANS64.TRYWAIT P0, [R0+URZ], R2 ;  /* 0x00000002000075a7 */ /* 0x0002a600080011ff */
[----:B--2---:R-:W-:Y:S05]  /*55d0*/  @!P0 NANOSLEEP.SYNCS 0x989680 ;  /* 0x009896800000895d */ /* 0x004fea0003900000 */
[----:B------:R-:W2:Y:S02]  /*55e0*/  @!P0 SYNCS.PHASECHK.TRANS64 P0, [R0+URZ], R2 ;  /* 0x00000002000085a7 */ /* 0x000ea400080010ff */
[----:B--2---:R-:W-:Y:S05]  /*55f0*/  @P0 BRA `(.L_x_112) ;  /* 0x0000000000200947 */ /* 0x004fea0003800000 */
.L_x_113:
[----:B--2---:R2:W4:Y:S02]  /*5600*/  SYNCS.PHASECHK.TRANS64.TRYWAIT P0, [R0+URZ], R2 ;  /* 0x00000002000075a7 */ /* 0x00452400080011ff */
[----:B----4-:R-:W-:Y:S05]  /*5610*/  @!P0 NANOSLEEP.SYNCS 0x989680 ;  /* 0x009896800000895d */ /* 0x010fea0003900000 */
[----:B------:R-:W4:Y:S02]  /*5620*/  @!P0 SYNCS.PHASECHK.TRANS64 P0, [R0+URZ], R2 ;  /* 0x00000002000085a7 */ /* 0x000f2400080010ff */
[----:B----4-:R-:W-:Y:S05]  /*5630*/  @!P0 BRA `(.L_x_113) ;  /* 0xfffffffc00f08947 */ /* 0x010fea000383ffff */
[----:B------:R-:W-:Y:S05]  /*5640*/  BRA `(.L_x_112) ;  /* 0x00000000000c7947 */ /* 0x000fea0003800000 */
.L_x_108:
[----:B------:R-:W-:-:S04]  /*5650*/  UIADD3 UR4, UPT, UPT, UR17, 0x2e0, URZ ;  /* 0x000002e011047890 */ /* 0x000fc8000fffe0ff */
[----:B------:R-:W-:-:S09]  /*5660*/  UPRMT UR4, UR35, 0x654, UR4 ;  /* 0x0000065423047896 */ /* 0x000fd20008000004 */
[----:B------:R-:W-:Y:S03]  /*5670*/  SYNCS.ARRIVE.TRANS64.RED.A1T0 RZ, [UR4], RZ ;  /* 0x000000ffffff79a7 */ /* 0x000fe60008100404 */
.L_x_112:
[----:B-12---:R-:W-:Y:S01]  /*5680*/  SHF.L.U32 R2, RZ, 0x1f, RZ ;  /* 0x0000001fff027819 */ /* 0x006fe200000006ff */
[----:B------:R-:W-:Y:S01]  /*5690*/  UIADD3 UR4, UPT, UPT, UR17, 0x2e0, URZ ;  /* 0x000002e011047890 */ /* 0x000fe2000fffe0ff */
[----:B------:R-:W-:Y:S02]  /*56a0*/  PLOP3.LUT P0, PT, PT, PT, UP1, 0x80, 0x8 ;  /* 0x000000000008781c */ /* 0x000fe40003f0f018 */
[----:B------:R-:W1:Y:S02]  /*56b0*/  SYNCS.PHASECHK.TRANS64.TRYWAIT P1, [UR17+0x2e0], R2 ;  /* 0x0002e002ff0075a7 */ /* 0x000e640008021111 */
[----:B-1----:R-:W-:Y:S09]  /*56c0*/  @!P1 BRA `(.L_x_114) ;  /* 0x0000004000009947 */ /* 0x002ff20003800000 */
.L_x_239:
[----:B------:R-:W-:Y:S01]  /*56d0*/  @!UP1 UPRMT UR4, UR35, 0x654, UR4 ;  /* 0x0000065423049896 */ /* 0x000fe20008000004 */
[----:B------:R-:W-:Y:S01]  /*56e0*/  UMOV UR5, 0xffff ;  /* 0x0000ffff00057882 */ /* 0x000fe20000000000 */
[----:B------:R-:W-:-:S07]  /*56f0*/  UMOV UR6, 0x1 ;  /* 0x0000000100067882 */ /* 0x000fce0000000000 */
[----:B------:R-:W-:Y:S01]  /*5700*/  @!P0 SYNCS.ARRIVE.TRANS64.RED.A1T0 RZ, [UR4], RZ ;  /* 0x000000ffffff89a7 */ /* 0x000fe20008100404 */
[----:B------:R-:W-:Y:S01]  /*5710*/  NOP ;  /* 0x0000000000007918 */ /* 0x000fe20000000000 */
[----:B-1----:R-:W1:Y:S01]  /*5720*/  LDS R0, [UR8+0x14] ;  /* 0x00001408ff007984 */ /* 0x002e620008000800 */
[----:B------:R-:W-:-:S04]  /*5730*/  ULOP3.LUT UR4, UR32, 0xffff, URZ, 0xc0, !UPT ;  /* 0x0000ffff20047892 */ /* 0x000fc8000f8ec0ff */
[----:B------:R-:W-:-:S04]  /*5740*/  USHF.R.U32.HI UR4, URZ, 0x5, UR4 ;  /* 0x00000005ff047899 */ /* 0x000fc80008011604 */
[----:B------:R-:W-:Y:S02]  /*5750*/  USHF.L.U32 UR5, UR5, UR4, URZ ;  /* 0x0000000405057299 */ /* 0x000fe400080006ff */
[----:B------:R-:W-:-:S04]  /*5760*/  USHF.L.U32 UR4, UR6, UR4, URZ ;  /* 0x0000000406047299 */ /* 0x000fc800080006ff */
[----:B-1----:R-:W-:-:S04]  /*5770*/  LOP3.LUT R0, R0, UR5, RZ, 0xc0, !PT ;  /* 0x0000000500007c12 */ /* 0x002fc8000f8ec0ff */
[----:B------:R-:W-:-:S13]  /*5780*/  ISETP.NE.AND P0, PT, R0, UR5, PT ;  /* 0x0000000500007c0c */ /* 0x000fda000bf05270 */
[----:B------:R-:W-:Y:S05]  /*5790*/  @P0 BRA `(.L_x_115) ;  /* 0x0000000000580947 */ /* 0x000fea0003800000 */
[----:B------:R-:W1:Y:S02]  /*57a0*/  LDS R0, [UR8+0x18] ;  /* 0x00001808ff007984 */ /* 0x000e640008000800 */
[----:B-1----:R-:W-:-:S04]  /*57b0*/  LOP3.LUT R0, R0, UR4, RZ, 0xc0, !PT ;  /* 0x0000000400007c12 */ /* 0x002fc8000f8ec0ff */
[----:B------:R-:W-:-:S13]  /*57c0*/  ISETP.NE.AND P0, PT, R0, UR4, PT ;  /* 0x0000000400007c0c */ /* 0x000fda000bf05270 */
[----:B------:R-:W-:Y:S05]  /*57d0*/  @P0 BRA `(.L_x_116) ;  /* 0x00000000003c0947 */ /* 0x000fea0003800000 */
[----:B------:R-:W1:Y:S01]  /*57e0*/  S2R R2, SR_LANEID ;  /* 0x0000000000027919 */ /* 0x000e620000000000 */
[----:B------:R-:W-:-:S06]  /*57f0*/  ULOP3.LUT UR5, URZ, UR5, URZ, 0x33, !UPT ;  /* 0x00000005ff057292 */ /* 0x000fcc000f8e33ff */
[----:B------:R-:W-:-:S04]  /*5800*/  IMAD.U32 R0, RZ, RZ, UR5 ;  /* 0x00000005ff007e24 */ /* 0x000fc8000f8e00ff */
[----:B------:R2:W4:Y:S02]  /*5810*/  REDUX UR7, R0 ;  /* 0x00000000000773c4 */ /* 0x0005240000000000 */
[----:B------:R1:W-:Y:S01]  /*5820*/  UTCATOMSWS.AND URZ, UR5 ;  /* 0x0000000500ff79e3 */ /* 0x0003e20008000000 */
[----:B--2---:R-:W-:Y:S01]  /*5830*/  LOP3.LUT R0, RZ, UR4, RZ, 0x33, !PT ;  /* 0x00000004ff007c12 */ /* 0x004fe2000f8e33ff */
[----:B------:R-:W-:Y:S02]  /*5840*/  VOTEU.ANY UR4, UPT, PT ;  /* 0x0000000000047886 */ /* 0x000fe400038e0100 */
[----:B------:R-:W-:Y:S02]  /*5850*/  UFLO.U32 UR4, UR4 ;  /* 0x00000004000472bd */ /* 0x000fe400080e0000 */
[----:B------:R-:W2:Y:S04]  /*5860*/  REDUX UR6, R0 ;  /* 0x00000000000673c4 */ /* 0x000ea80000000000 */
[----:B-1----:R-:W-:-:S02]  /*5870*/  ISETP.EQ.U32.AND P0, PT, R2, UR4, PT ;  /* 0x0000000402007c0c */ /* 0x002fc4000bf02070 */
[----:B----4-:R-:W-:-:S11]  /*5880*/  MOV R2, UR7 ;  /* 0x0000000700027c02 */ /* 0x010fd60008000f00 */
[----:B------:R1:W-:Y:S01]  /*5890*/  @P0 ATOMS.AND RZ, [UR8+0x14], R2 ;  /* 0x00001402ffff098c */ /* 0x0003e2000a800008 */
[----:B--2---:R-:W-:-:S05]  /*58a0*/  IMAD.U32 R0, RZ, RZ, UR6 ;  /* 0x00000006ff007e24 */ /* 0x004fca000f8e00ff */
[----:B------:R1:W-:Y:S01]  /*58b0*/  @P0 ATOMS.AND RZ, [UR8+0x18], R0 ;  /* 0x00001800ffff098c */ /* 0x0003e2000a800008 */
[----:B------:R-:W-:Y:S05]  /*58c0*/  BRA `(.L_x_117) ;  /* 0x0000000000147947 */ /* 0x000fea0003800000 */
.L_x_116:
[----:B------:R-:W-:Y:S02]  /*58d0*/  MOV R2, 0x58f0 ;  /* 0x000058f000027802 */ /* 0x000fe40000000f00 */
[----:B---3-5:R-:W-:Y:S05]  /*58e0*/  CALL.REL.NOINC `($__internal_0_$__cuda_sm10x_tcgen05_guardrail_trap_col_being_dealloced_not_returned_by_alloc) ;  /* 0x0000004000147944 */ /* 0x028fea0003c00000 */
[----:B------:R-:W-:Y:S05]  /*58f0*/  BRA `(.L_x_117) ;  /* 0x0000000000087947 */ /* 0x000fea0003800000 */
.L_x_115:
[----:B------:R-:W-:Y:S02]  /*5900*/  MOV R2, 0x5920 ;  /* 0x0000592000027802 */ /* 0x000fe40000000f00 */
[----:B---3-5:R-:W-:Y:S05]  /*5910*/  CALL.REL.NOINC `($__internal_2_$__cuda_sm10x_tcgen05_guardrail_trap_unallocated_columns_being_dealloced) ;  /* 0x0000004000207944 */ /* 0x028fea0003c00000 */
.L_x_117:
[----:B------:R-:W-:Y:S01]  /*5920*/  NOP ;  /* 0x0000000000007918 */ /* 0x000fe20000000000 */
[----:B------:R-:W-:Y:S05]  /*5930*/  EXIT ;  /* 0x000000000000794d */ /* 0x000fea0003800000 */
.L_x_88:
[----:B------:R-:W-:-:S09]  /*5940*/  UISETP.NE.OR UP0, UPT, UR13, 0x3, !UP3 ;  /* 0x000000030d00788c */ /* 0x000fd2000df05670 */
[----:B------:R-:W-:Y:S05]  /*5950*/  BRA.U UP0, `(.L_x_118) ;  /* 0x0000000d000c7547 */ /* 0x000fea000b800000 */
[----:B------:R-:W1:Y:S01]  /*5960*/  S2UR UR10, SR_CgaCtaId ;  /* 0x00000000000a79c3 */ /* 0x000e620000008800 */
[----:B------:R-:W2:Y:S01]  /*5970*/  LDCU UR26, c[0x0][0x370] ;  /* 0x00006e00ff1a77ac */ /* 0x000ea20008000800 */
[----:B------:R-:W-:Y:S02]  /*5980*/  HFMA2 R13, -RZ, RZ, 0, 0 ;  /* 0x00000000ff0d7431 */ /* 0x000fe400000001ff */
[----:B------:R-:W-:Y:S01]  /*5990*/  IMAD.MOV.U32 R15, RZ, RZ, 0x1 ;  /* 0x00000001ff0f7424 */ /* 0x000fe200078e00ff */
[----:B------:R-:W-:Y:S01]  /*59a0*/  MOV R12, 0x1000 ;  /* 0x00001000000c7802 */ /* 0x000fe20000000f00 */
[----:B------:R-:W2:Y:S01]  /*59b0*/  LDCU.128 UR28, c[0x0][0xb10] ;  /* 0x00016200ff1c77ac */ /* 0x000ea20008000c00 */
[----:B------:R-:W-:Y:S01]  /*59c0*/  IMAD.MOV.U32 R14, RZ, RZ, RZ ;  /* 0x000000ffff0e7224 */ /* 0x000fe200078e00ff */
[----:B------:R-:W3:Y:S01]  /*59d0*/  LDC.64 R16, c[0x0][0x348] ;  /* 0x0000d200ff107b82 */ /* 0x000ee20000000a00 */
[----:B------:R-:W4:Y:S01]  /*59e0*/  LDCU UR25, c[0x0][0x374] ;  /* 0x00006e80ff1977ac */ /* 0x000f220008000800 */
[----:B------:R-:W1:Y:S06]  /*59f0*/  LDCU UR16, c[0x0][0xb0c] ;  /* 0x00016180ff1077ac */ /* 0x000e6c0008000800 */
[----:B------:R-:W3:Y:S01]  /*5a00*/  LDC.64 R2, c[0x0][0x888] ;  /* 0x00022200ff027b82 */ /* 0x000ee20000000a00 */
[----:B------:R-:W1:Y:S01]  /*5a10*/  LDCU UR35, c[0x0][0xb20] ;  /* 0x00016400ff2377ac */ /* 0x000e620008000800 */
[----:B------:R-:W1:Y:S06]  /*5a20*/  LDCU UR4, c[0x0][0xb30] ;  /* 0x00016600ff0477ac */ /* 0x000e6c0008000800 */
[----:B------:R-:W3:Y:S01]  /*5a30*/  LDC.64 R4, c[0x0][0x890] ;  /* 0x00022400ff047b82 */ /* 0x000ee20000000a00 */
[----:B------:R-:W-:Y:S01]  /*5a40*/  UMOV UR17, 0x400 ;  /* 0x0000040000117882 */ /* 0x000fe20000000000 */
[----:B--2---:R-:W-:-:S02]  /*5a50*/  UIMAD.WIDE.U32 UR6, UR26, UR28, URZ ;  /* 0x0000001c1a0672a5 */ /* 0x004fc4000f8e00ff */
[----:B----4-:R-:W-:Y:S02]  /*5a60*/  UIMAD.WIDE.U32 UR8, UR25, UR31, URZ ;  /* 0x0000001f190872a5 */ /* 0x010fe4000f8e00ff */
[----:B-1----:R-:W-:Y:S02]  /*5a70*/  ULEA UR17, UR10, UR17, 0x18 ;  /* 0x000000110a117291 */ /* 0x002fe4000f8ec0ff */
[----:B------:R-:W-:Y:S02]  /*5a80*/  UPLOP3.LUT UP3, UPT, UPT, UPT, UPT, 0x40, 0x4 ;  /* 0x000000000004789c */ /* 0x000fe40003f6e870 */
[----:B------:R-:W-:Y:S01]  /*5a90*/  UIADD3 UR27, UPT, UPT, UR17, 0x240, URZ ;  /* 0x00000240111b7890 */ /* 0x000fe2000fffe0ff */
[----:B------:R-:W-:Y:S01]  /*5aa0*/  UMOV UR6, UR7 ;  /* 0x0000000700067c82 */ /* 0x000fe20008000000 */
[----:B------:R-:W-:Y:S01]  /*5ab0*/  UMOV UR32, UR9 ;  /* 0x0000000900207c82 */ /* 0x000fe20008000000 */
[----:B------:R-:W-:Y:S02]  /*5ac0*/  UISETP.GE.AND UP0, UPT, UR40, 0x1, UPT ;  /* 0x000000012800788c */ /* 0x000fe4000bf06270 */
[----:B------:R-:W-:Y:S01]  /*5ad0*/  UISETP.NE.AND UP4, UPT, UR40, 0x1, UPT ;  /* 0x000000012800788c */ /* 0x000fe2000bf85270 */
[----:B------:R-:W1:Y:S01]  /*5ae0*/  LDCU.64 UR14, c[0x0][0xb28] ;  /* 0x00016500ff0e77ac */ /* 0x000e620008000a00 */
[----:B------:R-:W-:-:S02]  /*5af0*/  UISETP.NE.AND UP6, UPT, UR16, 0x1, UPT ;  /* 0x000000011000788c */ /* 0x000fc4000bfc5270 */
[----:B------:R-:W-:Y:S02]  /*5b00*/  UISETP.NE.AND UP5, UPT, UR30, 0x1, UPT ;  /* 0x000000011e00788c */ /* 0x000fe4000bfa5270 */
[----:B------:R-:W-:Y:S02]  /*5b10*/  UPRMT UR27, UR10, 0x654, UR27 ;  /* 0x000006540a1b7896 */ /* 0x000fe4000800001b */
[----:B------:R-:W-:Y:S02]  /*5b20*/  USHF.R.U32.HI UR33, URZ, UR29, UR6 ;  /* 0x0000001dff217299 */ /* 0x000fe40008011606 */
[----:B------:R-:W-:Y:S02]  /*5b30*/  USHF.R.U32.HI UR32, URZ, UR35, UR32 ;  /* 0x00000023ff207299 */ /* 0x000fe40008011620 */
[----:B------:R-:W-:-:S11]  /*5b40*/  UISETP.NE.AND UP2, UPT, UR4, 0x1, UPT ;  /* 0x000000010400788c */ /* 0x000fd6000bf45270 */
.L_x_126:
[C---:B------:R-:W-:Y:S02]  /*5b50*/  LEA R7, R14.reuse, UR17, 0x3 ;  /* 0x000000110e077c11 */ /* 0x040fe4000f8e18ff */
[----:B------:R-:W-:Y:S02]  /*5b60*/  SHF.L.U32 R0, R13, 0x1f, RZ ;  /* 0x0000001f0d007819 */ /* 0x000fe400000006ff */
[----:B------:R-:W-:Y:S02]  /*5b70*/  LEA R8, R14, UR17, 0x4 ;  /* 0x000000110e087c11 */ /* 0x000fe4000f8e20ff */
[----:B--2---:R-:W2:Y:S02]  /*5b80*/  SYNCS.PHASECHK.TRANS64.TRYWAIT P0, [R7+URZ+0x260], R0 ;  /* 0x00026000070075a7 */ /* 0x004ea400080011ff */
[----:B--2---:R-:W-:Y:S05]  /*5b90*/  @!P0 BRA `(.L_x_119) ;  /* 0x0000003800e48947 */ /* 0x004fea0003800000 */
.L_x_240:
[----:B------:R-:W4:Y:S01]  /*5ba0*/  LDS.128 R8, [R8+0x2f0] ;  /* 0x0002f00008087984 */ /* 0x000f220000000c00 */
[----:B------:R-:W-:Y:S01]  /*5bb0*/  UISETP.GE.AND UP0, UPT, UR40, 0x1, UPT ;  /* 0x000000012800788c */ /* 0x000fe2000bf06270 */
[----:B------:R-:W-:Y:S01]  /*5bc0*/  @!PT LDS RZ, [RZ] ;  /* 0x00000000fffff984 */ /* 0x000fe20000000800 */
[----:B------:R-:W-:Y:S01]  /*5bd0*/  @!PT LDS RZ, [RZ] ;  /* 0x00000000fffff984 */ /* 0x000fe20000000800 */
[----:B------:R-:W-:Y:S01]  /*5be0*/  @!PT LDS RZ, [RZ] ;  /* 0x00000000fffff984 */ /* 0x000fe20000000800 */
[----:B------:R-:W-:Y:S01]  /*5bf0*/  @!PT LDS RZ, [RZ] ;  /* 0x00000000fffff984 */ /* 0x000fe20000000800 */
[----:B------:R1:W-:Y:S06]  /*5c00*/  MEMBAR.ALL.CTA ;  /* 0x0000000000007992 */ /* 0x0003ec0000008000 */
[----:B-1----:R-:W1:Y:S01]  /*5c10*/  FENCE.VIEW.ASYNC.S ;  /* 0x00000000000073c6 */ /* 0x002e620000000000 */
[----:B----4-:R-:W-:Y:S11]  /*5c20*/  LOP3.LUT P0, RZ, R10, 0x1, RZ, 0xc0, !PT ;  /* 0x000000010aff7812 */ /* 0x010ff6000780c0ff */
[----:B------:R-:W-:Y:S02]  /*5c30*/  @!UPT UIADD3 URZ, UPT, UPT, URZ, URZ, URZ ;  /* 0x000000fffffff290 */ /* 0x000fe4000fffe0ff */
[----:B-1----:R-:W-:Y:S01]  /*5c40*/  VOTEU.ANY UP1, P0 ;  /* 0x0000000000ff7886 */ /* 0x002fe20000020100 */
[----:B------:R-:W-:Y:S11]  /*5c50*/  PLOP3.LUT P0, PT, PT, PT, UP1, 0x80, 0x8 ;  /* 0x000000000008781c */ /* 0x000ff60003f0f018 */
[----:B------:R-:W-:Y:S02]  /*5c60*/  @!UPT UIADD3 URZ, UPT, UPT, URZ, URZ, URZ ;  /* 0x000000fffffff290 */ /* 0x000fe4000fffe0ff */
[----:B--2---:R-:W-:Y:S02]  /*5c70*/  @P0 SHF.R.U32.HI R0, RZ, 0x10, R9 ;  /* 0x00000010ff000819 */ /* 0x004fe40000011609 */
[----:B------:R-:W-:Y:S02]  /*5c80*/  @P0 MOV R6, R8 ;  /* 0x0000000800060202 */ /* 0x000fe40000000f00 */
[----:B------:R-:W-:Y:S01]  /*5c90*/  @P0 R2UR UR4, R0 ;  /* 0x00000000000402ca */ /* 0x000fe200000e0000 */
[----:B------:R-:W-:Y:S01]  /*5ca0*/  VIADD R0, R7, 0x270 ;  /* 0x0000027007007836 */ /* 0x000fe20000000000 */
[----:B------:R-:W-:Y:S02]  /*5cb0*/  @P0 LOP3.LUT R8, R9, 0xffff, RZ, 0xc0, !PT ;  /* 0x0000ffff09080812 */ /* 0x000fe400078ec0ff */
[----:B------:R-:W-:Y:S02]  /*5cc0*/  @P0 R2UR UR6, R6 ;  /* 0x00000000060602ca */ /* 0x000fe400000e0000 */
[----:B------:R-:W-:Y:S02]  /*5cd0*/  PRMT R0, RZ, 0x654, R0 ;  /* 0x00000654ff007816 */ /* 0x000fe40000000000 */
[----:B------:R-:W-:Y:S02]  /*5ce0*/  @P0 R2UR UR5, R8 ;  /* 0x00000000080502ca */ /* 0x000fe400000e0000 */
[----:B------:R1:W-:Y:S03]  /*5cf0*/  SYNCS.ARRIVE.TRANS64.RED.A1T0 RZ, [R0+URZ], RZ ;  /* 0x000000ff00ff79a7 */ /* 0x0003e600081004ff */
[----:B------:R-:W-:Y:S04]  /*5d00*/  @UP1 UMOV UR24, UR4 ;  /* 0x0000000400181c82 */ /* 0x000fe80008000000 */
[----:B------:R-:W-:Y:S04]  /*5d10*/  @UP1 UMOV UR13, UR6 ;  /* 0x00000006000d1c82 */ /* 0x000fe80008000000 */
[----:B------:R-:W-:Y:S01]  /*5d20*/  @UP1 UMOV UR7, UR5 ;  /* 0x0000000500071c82 */ /* 0x000fe20008000000 */
[----:B------:R-:W-:Y:S05]  /*5d30*/  BRA.U !UP0, `(.L_x_120) ;  /* 0x0000000108a47547 */ /* 0x000fea000b800000 */
[----:B------:R-:W-:Y:S02]  /*5d40*/  UIMAD.WIDE.U32 UR10, UR7, UR31, URZ ;  /* 0x0000001f070a72a5 */ /* 0x000fe4000f8e00ff */
[----:B------:R-:W-:Y:S02]  /*5d50*/  UIMAD.WIDE.U32 UR18, UR13, UR28, URZ ;  /* 0x0000001c0d1272a5 */ /* 0x000fe4000f8e00ff */
[----:B------:R-:W-:Y:S02]  /*5d60*/  USEL UR4, UR25, UR32, !UP5 ;  /* 0x0000002019047287 */ /* 0x000fe4000e800000 */
[----:B------:R-:W-:Y:S02]  /*5d70*/  USEL UR8, UR26, UR33, !UP6 ;  /* 0x000000211a087287 */ /* 0x000fe4000f000000 */
[----:B------:R-:W-:Y:S02]  /*5d80*/  UIMAD.WIDE.U32 UR20, UR4, UR14, URZ ;  /* 0x0000000e041472a5 */ /* 0x000fe4000f8e00ff */
[----:B------:R-:W-:Y:S01]  /*5d90*/  UIMAD.WIDE.U32 UR22, UR8, UR14, URZ ;  /* 0x0000000e081672a5 */ /* 0x000fe2000f8e00ff */
[----:B------:R-:W-:Y:S02]  /*5da0*/  UMOV UR5, UR11 ;  /* 0x0000000b00057c82 */ /* 0x000fe40008000000 */
[----:B------:R-:W-:Y:S03]  /*5db0*/  USHF.R.U32.HI UR6, URZ, UR35, UR5 ;  /* 0x00000023ff067299 */ /* 0x000fe60008011605 */
[----:B------:R-:W-:Y:S01]  /*5dc0*/  UMOV UR5, UR19 ;  /* 0x0000001300057c82 */ /* 0x000fe20008000000 */
[----:B------:R-:W-:Y:S02]  /*5dd0*/  USEL UR6, UR7, UR6, !UP5 ;  /* 0x0000000607067287 */ /* 0x000fe4000e800000 */
[----:B------:R-:W-:Y:S02]  /*5de0*/  USHF.R.U32.HI UR9, URZ, UR29, UR5 ;  /* 0x0000001dff097299 */ /* 0x000fe40008011605 */
[----:B------:R-:W-:Y:S01]  /*5df0*/  UIMAD.WIDE.U32 UR10, UR6, UR14, URZ ;  /* 0x0000000e060a72a5 */ /* 0x000fe2000f8e00ff */
[----:B------:R-:W-:Y:S02]  /*5e00*/  UMOV UR5, UR21 ;  /* 0x0000001500057c82 */ /* 0x000fe40008000000 */
[----:B------:R-:W-:Y:S03]  /*5e10*/  @UP4 USHF.R.U32.HI UR4, URZ, UR15, UR5 ;  /* 0x0000000fff044299 */ /* 0x000fe60008011605 */
[----:B------:R-:W-:Y:S01]  /*5e20*/  UMOV UR5, UR23 ;  /* 0x0000001700057c82 */ /* 0x000fe20008000000 */
[----:B------:R-:W-:Y:S02]  /*5e30*/  UIMAD UR4, UR40, UR4, URZ ;  /* 0x00000004280472a4 */ /* 0x000fe4000f8e02ff */
[----:B------:R-:W-:Y:S02]  /*5e40*/  @UP4 USHF.R.U32.HI UR8, URZ, UR15, UR5 ;  /* 0x0000000fff084299 */ /* 0x000fe40008011605 */
[----:B------:R-:W-:Y:S02]  /*5e50*/  USEL UR5, UR13, UR9, !UP6 ;  /* 0x000000090d057287 */ /* 0x000fe4000f000000 */
[----:B------:R-:W-:Y:S02]  /*5e60*/  UIMAD UR9, UR40, UR8, URZ ;  /* 0x00000008280972a4 */ /* 0x000fe4000f8e02ff */
[----:B------:R-:W-:Y:S03]  /*5e70*/  UISETP.GE.AND UP0, UPT, UR6, UR4, UPT ;  /* 0x000000040600728c */ /* 0x000fe6000bf06270 */
[----:B------:R-:W-:Y:S01]  /*5e80*/  UMOV UR4, UR11 ;  /* 0x0000000b00047c82 */ /* 0x000fe20008000000 */
[----:B------:R-:W-:Y:S02]  /*5e90*/  UISETP.GE.OR UP0, UPT, UR5, UR9, UP0 ;  /* 0x000000090500728c */ /* 0x000fe40008706670 */
[----:B------:R-:W-:Y:S02]  /*5ea0*/  USHF.R.U32.HI UR4, URZ, UR15, UR4 ;  /* 0x0000000fff047299 */ /* 0x000fe40008011604 */
[----:B------:R-:W-:Y:S02]  /*5eb0*/  UIMAD.WIDE.U32 UR10, UR5, UR14, URZ ;  /* 0x0000000e050a72a5 */ /* 0x000fe4000f8e00ff */
[----:B------:R-:W-:Y:S04]  /*5ec0*/  USEL UR12, UR6, UR4, !UP4 ;  /* 0x00000004060c7287 */ /* 0x000fe8000e000000 */
[----:B------:R-:W-:Y:S01]  /*5ed0*/  UIADD3 UR9, UPT, UPT, -UR12, URZ, URZ ;  /* 0x000000ff0c097290 */ /* 0x000fe2000fffe1ff */
[----:B------:R-:W-:Y:S02]  /*5ee0*/  @!UP0 UMOV UR4, UR11 ;  /* 0x0000000b00048c82 */ /* 0x000fe40008000000 */
[----:B------:R-:W-:Y:S02]  /*5ef0*/  @!UP0 USHF.R.U32.HI UR4, URZ, UR15, UR4 ;  /* 0x0000000fff048299 */ /* 0x000fe40008011604 */
[----:B------:R-:W-:Y:S02]  /*5f00*/  UIMAD UR9, UR40, UR9, UR6 ;  /* 0x00000009280972a4 */ /* 0x000fe4000f8e0206 */
[----:B------:R-:W-:Y:S04]  /*5f10*/  @!UP0 USEL UR4, UR5, UR4, !UP4 ;  /* 0x0000000405048287 */ /* 0x000fe8000e000000 */
[----:B------:R-:W-:Y:S02]  /*5f20*/  @!UP0 UIMAD UR9, UR8, UR9, UR4 ;  /* 0x00000009080982a4 */ /* 0x000fe4000f8e0204 */
[----:B------:R-:W-:Y:S02]  /*5f30*/  @!UP0 UIADD3 UR10, UPT, UPT, UR12, -UR4, URZ ;  /* 0x800000040c0a8290 */ /* 0x000fe4000fffe0ff */
[----:B------:R-:W-:Y:S02]  /*5f40*/  UIADD3 UR4, UPT, UPT, -UR5, URZ, URZ ;  /* 0x000000ff05047290 */ /* 0x000fe4000fffe1ff */
[----:B------:R-:W-:Y:S02]  /*5f50*/  UIADD3 UR8, UPT, UPT, -UR6, URZ, URZ ;  /* 0x000000ff06087290 */ /* 0x000fe4000fffe1ff */
[----:B------:R-:W-:Y:S02]  /*5f60*/  @!UP0 UIMAD UR6, UR10, UR40, UR5 ;  /* 0x000000280a0682a4 */ /* 0x000fe4000f8e0205 */
[----:B------:R-:W-:Y:S02]  /*5f70*/  UIMAD UR13, UR16, UR4, UR13 ;  /* 0x00000004100d72a4 */ /* 0x000fe4000f8e020d */
[----:B------:R-:W-:Y:S01]  /*5f80*/  UIMAD UR7, UR30, UR8, UR7 ;  /* 0x000000081e0772a4 */ /* 0x000fe2000f8e0207 */
[----:B------:R-:W-:Y:S02]  /*5f90*/  @!UP0 UMOV UR5, UR9 ;  /* 0x0000000900058c82 */ /* 0x000fe40008000000 */
[----:B------:R-:W-:Y:S02]  /*5fa0*/  UIMAD UR13, UR5, UR16, UR13 ;  /* 0x00000010050d72a4 */ /* 0x000fe4000f8e020d */
[----:B------:R-:W-:Y:S11]  /*5fb0*/  UIMAD UR7, UR6, UR30, UR7 ;  /* 0x0000001e060772a4 */ /* 0x000ff6000f8e0207 */
[----:B------:R-:W-:Y:S01]  /*5fc0*/  @!UPT UIADD3 URZ, UPT, UPT, URZ, URZ, URZ ;  /* 0x000000fffffff290 */ /* 0x000fe2000fffe0ff */
.L_x_120:
[----:B------:R-:W2:Y:S01]  /*5fd0*/  @!UP2 LDCU.128 UR20, c[0x0][0xb10] ;  /* 0x00016200ff14a7ac */ /* 0x000ea20008000c00 */
[C---:B---3--:R-:W-:Y:S02]  /*5fe0*/  ISETP.NE.U32.AND P1, PT, R4.reuse, RZ, PT ;  /* 0x000000ff0400720c */ /* 0x048fe40003f25070 */
[----:B------:R-:W-:Y:S02]  /*5ff0*/  ISETP.NE.U32.AND P0, PT, R4, RZ, PT ;  /* 0x000000ff0400720c */ /* 0x000fe40003f05070 */
[C---:B------:R-:W-:Y:S02]  /*6000*/  ISETP.NE.AND.EX P1, PT, R5.reuse, RZ, PT, P1 ;  /* 0x000000ff0500720c */ /* 0x040fe40003f25310 */
[----:B------:R-:W-:Y:S01]  /*6010*/  ISETP.NE.AND.EX P0, PT, R5, RZ, PT, P0 ;  /* 0x000000ff0500720c */ /* 0x000fe20003f05300 */
[----:B------:R-:W3:Y:S01]  /*6020*/  @!UP2 LDCU UR5, c[0x0][0xb0c] ;  /* 0x00016180ff05a7ac */ /* 0x000ee20008000800 */
[----:B------:R-:W-:Y:S01]  /*6030*/  SHF.L.U32 R6, R15, 0x1f, RZ ;  /* 0x0000001f0f067819 */ /* 0x000fe200000006ff */
[----:B--2---:R-:W-:Y:S07]  /*6040*/  UIMAD.WIDE.U32 UR8, UR13, UR20, URZ ;  /* 0x000000140d0872a5 */ /* 0x004fee000f8e00ff */
[----:B------:R-:W-:Y:S01]  /*6050*/  @!UP2 UMOV UR4, UR9 ;  /* 0x000000090004ac82 */ /* 0x000fe20008000000 */
[----:B---3--:R-:W-:Y:S02]  /*6060*/  @!UP2 UISETP.NE.AND UP0, UPT, UR5, 0x1, UPT ;  /* 0x000000010500a88c */ /* 0x008fe4000bf05270 */
[----:B------:R-:W-:Y:S02]  /*6070*/  @!UP2 USHF.R.U32.HI UR4, URZ, UR21, UR4 ;  /* 0x00000015ff04a299 */ /* 0x000fe40008011604 */
[----:B------:R-:W-:Y:S02]  /*6080*/  UIMAD.WIDE.U32 UR8, UR7, UR23, URZ ;  /* 0x00000017070872a5 */ /* 0x000fe4000f8e00ff */
[----:B------:R-:W-:Y:S02]  /*6090*/  @!UP2 USEL UR10, UR13, UR4, !UP0 ;  /* 0x000000040d0aa287 */ /* 0x000fe4000c000000 */
[----:B------:R-:W-:Y:S03]  /*60a0*/  @!UP2 UISETP.NE.AND UP0, UPT, UR22, 0x1, UPT ;  /* 0x000000011600a88c */ /* 0x000fe6000bf05270 */
[----:B------:R-:W-:Y:S02]  /*60b0*/  @!UP2 UMOV UR6, UR9 ;  /* 0x000000090006ac82 */ /* 0x000fe40008000000 */
[----:B------:R-:W2:Y:S02]  /*60c0*/  @!UP2 LDCU UR4, c[0x0][0xb20] ;  /* 0x00016400ff04a7ac */ /* 0x000ea40008000800 */
[----:B--2---:R-:W-:Y:S04]  /*60d0*/  @!UP2 USHF.R.U32.HI UR6, URZ, UR4, UR6 ;  /* 0x00000004ff06a299 */ /* 0x004fe80008011606 */
[----:B------:R-:W-:Y:S04]  /*60e0*/  @!UP2 USEL UR6, UR7, UR6, !UP0 ;  /* 0x000000060706a287 */ /* 0x000fe8000c000000 */
[----:B------:R-:W-:Y:S02]  /*60f0*/  @!UP2 UIADD3 UR4, UPT, UPT, -UR10, UR6, URZ ;  /* 0x000000060a04a290 */ /* 0x000fe4000fffe1ff */
[----:B------:R-:W-:Y:S02]  /*6100*/  @!UP2 UIADD3 UR6, UPT, UPT, UR10, -UR6, URZ ;  /* 0x800000060a06a290 */ /* 0x000fe4000fffe0ff */
[----:B------:R-:W-:Y:S02]  /*6110*/  @!UP2 UIMAD UR13, UR4, UR5, UR13 ;  /* 0x00000005040da2a4 */ /* 0x000fe4000f8e020d */
[----:B------:R-:W-:Y:S01]  /*6120*/  @!UP2 UIMAD UR7, UR6, UR22, UR7 ;  /* 0x000000160607a2a4 */ /* 0x000fe2000f8e0207 */
[----:B------:R-:W-:Y:S11]  /*6130*/  BRA.U UP3, `(.L_x_121) ;  /* 0x0000000103107547 */ /* 0x000ff6000b800000 */
[----:B------:R-:W-:Y:S04]  /*6140*/  MOV R7, UR34 ;  /* 0x0000002200077c02 */ /* 0x000fe80008000f00 */
[----:B------:R-:W-:Y:S04]  /*6150*/  SHF.L.U32 R7, R7, 0x1f, RZ ;  /* 0x0000001f07077819 */ /* 0x000fe800000006ff */
[----:B------:R-:W2:Y:S02]  /*6160*/  SYNCS.PHASECHK.TRANS64.TRYWAIT P2, [UR17+0x258], R7 ;  /* 0x00025807ff0075a7 */ /* 0x000ea40008041111 */
[----:B--2---:R-:W-:Y:S05]  /*6170*/  @!P2 BRA `(.L_x_122) ;  /* 0x000000340080a947 */ /* 0x004fea0003800000 */
.L_x_121:
[----:B------:R-:W-:Y:S05]  /*6180*/  @!P1 BRA `(.L_x_123) ;  /* 0x0000000000309947 */ /* 0x000fea0003800000 */
[----:B------:R-:W-:Y:S01]  /*6190*/  ISETP.NE.U32.AND P1, PT, R2, RZ, PT ;  /* 0x000000ff0200720c */ /* 0x000fe20003f25070 */
[----:B------:R-:W2:Y:S01]  /*61a0*/  LDCU.64 UR4, c[0x0][0x358] ;  /* 0x00006b00ff0477ac */ /* 0x000ea20008000a00 */
[----:B------:R-:W-:Y:S02]  /*61b0*/  IMAD.MOV.U32 R80, RZ, RZ, 0x1 ;  /* 0x00000001ff507424 */ /* 0x000fe400078e00ff */
[----:B------:R-:W-:Y:S11]  /*61c0*/  ISETP.NE.AND.EX P1, PT, R3, RZ, PT, P1 ;  /* 0x000000ff0300720c */ /* 0x000ff60003f25310 */
[----:B------:R-:W-:Y:S02]  /*61d0*/  @!UPT UIADD3 URZ, UPT, UPT, URZ, URZ, URZ ;  /* 0x000000fffffff290 */ /* 0x000fe4000fffe0ff */
[----:B------:R-:W3:Y:S01]  /*61e0*/  @P1 LDC.64 R8, c[0x0][0x888] ;  /* 0x00022200ff081b82 */ /* 0x000ee20000000a00 */
[----:B-1----:R-:W-:Y:S04]  /*61f0*/  @P1 IMAD R0, R4, UR36, RZ ;  /* 0x0000002404001c24 */ /* 0x002fe8000f8e02ff */
[----:B---3--:R-:W-:Y:S04]  /*6200*/  @P1 IMAD.WIDE R8, R0, 0x4, R8 ;  /* 0x0000000400081825 */ /* 0x008fe800078e0208 */
[----:B------:R-:W-:Y:S01]  /*6210*/  HFMA2 R0, -RZ, RZ, 0, 5.9604644775390625e-08 ;  /* 0x00000001ff007431 */ /* 0x000fe200000001ff */
[----:B--2--5:R2:W5:Y:S04]  /*6220*/  @P1 LDG.E R39, desc[UR4][R8.64] ;  /* 0x0000000408271981 */ /* 0x024568000c1e1900 */
[----:B------:R-:W-:Y:S01]  /*6230*/  @!P1 PRMT R80, R0, 0x7610, R80 ;  /* 0x0000761000509816 */ /* 0x000fe20000000050 */
[----:B--2---:R-:W3:Y:S06]  /*6240*/  @!P1 LDC R39, c[0x0][0x880] ;  /* 0x00022000ff279b82 */ /* 0x004eec0000000800 */
.L_x_123:
[----:B---3-5:R-:W-:Y:S01]  /*6250*/  @!P0 FSETP.EQ.AND P1, PT, R39, RZ, PT ;  /* 0x000000ff2700820b */ /* 0x028fe20003f22000 */
[----:B------:R-:W-:Y:S01]  /*6260*/  @!UPT UIADD3 URZ, UPT, UPT, URZ, URZ, URZ ;  /* 0x000000fffffff290 */ /* 0x000fe2000fffe0ff */
[----:B------:R-:W-:Y:S11]  /*6270*/  @!P0 BRA `(.L_x_124) ;  /* 0x0000000000188947 */ /* 0x000ff60003800000 */
[----:B------:R-:W-:Y:S02]  /*6280*/  LOP3.LUT P0, RZ, R80, 0xff, RZ, 0xc0, !PT ;  /* 0x000000ff50ff7812 */ /* 0x000fe4000780c0ff */
[----:B------:R-:W-:Y:S04]  /*6290*/  ISETP.NE.U32.AND P1, PT, R2, RZ, PT ;  /* 0x000000ff0200720c */ /* 0x000fe80003f25070 */
[----:B------:R-:W-:Y:S04]  /*62a0*/  ISETP.NE.AND.EX P1, PT, R3, RZ, PT, P1 ;  /* 0x000000ff0300720c */ /* 0x000fe80003f25310 */
[----:B------:R-:W-:Y:S03]  /*62b0*/  PLOP3.LUT P1, PT, P1, PT, PT, 0x8, 0x80 ;  /* 0x000000000080781c */ /* 0x000fe60000f2e170 */
[----:B------:R-:W-:Y:S11]  /*62c0*/  @P0 FSETP.EQ.AND P1, PT, R39, RZ, PT ;  /* 0x000000ff2700020b */ /* 0x000ff60003f22000 */
[----:B------:R-:W-:Y:S02]  /*62d0*/  @!UPT UIADD3 URZ, UPT, UPT, URZ, URZ, URZ ;  /* 0x000000fffffff290 */ /* 0x000fe4000fffe0ff */
.L_x_124:
[----:B------:R-:W2:Y:S01]  /*62e0*/  SYNCS.PHASECHK.TRANS64.TRYWAIT P0, [UR17+0x248], R6 ;  /* 0x00024806ff0075a7 */ /* 0x000ea20008001111 */
[----:B------:R-:W-:Y:S02]  /*62f0*/  ELECT P2, URZ, PT ;  /* 0x0000000000ff782f */ /* 0x000fe40003840000 */
[----:B------:R-:W-:Y:S01]  /*6300*/  IADD3 R14, PT, PT, R14, 0x1, RZ ;  /* 0x000000010e0e7810 */ /* 0x000fe20007ffe0ff */
[----:B--2---:R-:W-:Y:S10]  /*6310*/  @!P0 BRA `(.L_x_125) ;  /* 0x0000003400308947 */ /* 0x004ff40003800000 */
.L_x_243:
[----:B------:R-:W-:Y:S01]  /*6320*/  PLOP3.LUT P1, PT, P1, P2, PT, 0xf2, 0x2f ;  /* 0x00000000002f781c */ /* 0x000fe20000f25e72 */
[----:B------:R-:W-:Y:S01]  /*6330*/  UMOV UR18, 0x0 ;  /* 0x0000000000127882 */ /* 0x000fe20000000000 */
[----:B------:R-:W-:Y:S01]  /*6340*/  UMOV UR19, 0x10000000 ;  /* 0x1000000000137882 */ /* 0x000fe20000000000 */
[----:B------:R-:W-:Y:S01]  /*6350*/  UMOV UR12, UR36 ;  /* 0x00000024000c7c82 */ /* 0x000fe20008000000 */
[----:B------:R-:W-:Y:S01]  /*6360*/  LOP3.LUT R15, R15, 0x1, RZ, 0x3c, !PT ;  /* 0x000000010f0f7812 */ /* 0x000fe200078e3cff */
[----:B------:R-:W-:Y:S01]  /*6370*/  UPLOP3.LUT UP3, UPT, UPT, UPT, UPT, 0x80, 0x8 ;  /* 0x000000000008789c */ /* 0x000fe20003f6f070 */
[----:B------:R-:W-:Y:S07]  /*6380*/  UMOV UR36, UR24 ;  /* 0x0000001800247c82 */ /* 0x000fee0008000000 */
[----:B-1----:R-:W-:Y:S01]  /*6390*/  @!P1 IADD3 R6, P0, PT, R16, 0x580, RZ ;  /* 0x0000058010069810 */ /* 0x002fe20007f1e0ff */
[----:B------:R-:W-:Y:S03]  /*63a0*/  VOTEU.ALL UP0, P1 ;  /* 0x0000000000ff7886 */ /* 0x000fe60000800000 */
[----:B------:R-:W-:Y:S01]  /*63b0*/  @!P1 R2UR UR5, R6 ;  /* 0x00000000060592ca */ /* 0x000fe200000e0000 */
[----:B------:R-:W-:Y:S01]  /*63c0*/  @!P1 IMAD.X R0, RZ, RZ, R17, P0 ;  /* 0x000000ffff009224 */ /* 0x000fe200000e0611 */
[----:B------:R-:W-:Y:S01]  /*63d0*/  @!UP0 USHF.L.U32 UR10, UR45, 0x6, URZ ;  /* 0x000000062d0a8899 */ /* 0x000fe200080006ff */
[----:B------:R-:W-:Y:S01]  /*63e0*/  ISETP.NE.AND P0, PT, R14, 0x2, PT ;  /* 0x000000020e00780c */ /* 0x000fe20003f05270 */
[----:B------:R-:W-:Y:S02]  /*63f0*/  @!UP0 USHF.L.U32 UR11, UR46, 0x6, URZ ;  /* 0x000000062e0b8899 */ /* 0x000fe400080006ff */
[----:B------:R-:W-:Y:S01]  /*6400*/  @!P1 R2UR UR4, R0 ;  /* 0x00000000000492ca */ /* 0x000fe200000e0000 */
[----:B------:R-:W-:Y:S01]  /*6410*/  @!UP0 UIADD3 UR8, UPT, UPT, UR17, 0x400, URZ ;  /* 0x0000040011088890 */ /* 0x000fe2000fffe0ff */
[----:B------:R-:W-:Y:S01]  /*6420*/  SEL R0, RZ, 0x1, P0 ;  /* 0x00000001ff007807 */ /* 0x000fe20000000000 */
[----:B------:R-:W-:Y:S01]  /*6430*/  @!UP0 UIADD3 UR9, UPT, UPT, UR17, 0x240, URZ ;  /* 0x0000024011098890 */ /* 0x000fe2000fffe0ff */
[----:B------:R-:W-:Y:S01]  /*6440*/  SEL R14, R14, RZ, P0 ;  /* 0x000000ff0e0e7207 */ /* 0x000fe20000000000 */
[----:B------:R-:W-:Y:S01]  /*6450*/  VOTEU.ALL UP0, P1 ;  /* 0x0000000000ff7886 */ /* 0x000fe20000800000 */
[----:B------:R-:W-:Y:S01]  /*6460*/  LOP3.LUT R13, R13, R0, RZ, 0x3c, !PT ;  /* 0x000000000d0d7212 */ /* 0x000fe200078e3cff */
[----:B------:R-:W-:Y:S01]  /*6470*/  IMAD.U32 R6, RZ, RZ, UR5 ;  /* 0x00000005ff067e24 */ /* 0x000fe2000f8e00ff */
[----:B------:R-:W-:Y:S02]  /*6480*/  UIADD3 UR45, UPT, UPT, UR7, UR55, URZ ;  /* 0x00000037072d7290 */ /* 0x000fe4000fffe0ff */
[----:B------:R-:W-:Y:S03]  /*6490*/  UIADD3 UR46, UPT, UPT, UR13, UR58, URZ ;  /* 0x0000003a0d2e7290 */ /* 0x000fe6000fffe0ff */
[----:B------:R-:W-:Y:S01]  /*64a0*/  IMAD.U32 R7, RZ, RZ, UR4 ;  /* 0x00000004ff077e24 */ /* 0x000fe2000f8e00ff */
[----:B------:R-:W-:Y:S04]  /*64b0*/  @!P1 R2UR UR4, R6 ;  /* 0x00000000060492ca */ /* 0x000fe800000e0000 */
[----:B------:R-:W-:Y:S11]  /*64c0*/  @!P1 R2UR UR5, R7 ;  /* 0x00000000070592ca */ /* 0x000ff600000e0000 */
[----:B------:R-:W-:Y:S02]  /*64d0*/  @!UPT UIADD3 URZ, UPT, UPT, URZ, URZ, URZ ;  /* 0x000000fffffff290 */ /* 0x000fe4000fffe0ff */
[----:B------:R2:W-:Y:S01]  /*64e0*/  @!UP0 UTMALDG.3D [UR8], [UR4], desc[UR18] ;  /* 0x00001208040085b4 */ /* 0x0005e20008011000 */
[----:B------:R2:W-:Y:S01]  /*64f0*/  @!P1 SYNCS.ARRIVE.TRANS64.RED.A0TR RZ, [UR17+0x240], R12 ;  /* 0x0002400cffff99a7 */ /* 0x0005e20008300411 */
[----:B------:R-:W-:Y:S01]  /*6500*/  SYNCS.ARRIVE.TRANS64.RED.A1T0 RZ, [UR27], RZ ;  /* 0x000000ffffff79a7 */ /* 0x000fe2000810041b */
[----:B------:R-:W-:Y:S05]  /*6510*/  BRA.U UP1, `(.L_x_126) ;  /* 0xfffffff5018c7547 */ /* 0x000fea000b83ffff */
[----:B------:R-:W-:Y:S07]  /*6520*/  MOV R0, UR17 ;  /* 0x0000001100007c02 */ /* 0x000fee0008000f00 */
.L_x_127:
[----:B-1----:R-:W-:-:S04]  /*6530*/  SHF.L.U32 R2, R15, 0x1f, RZ ;  /* 0x0000001f0f027819 */ /* 0x002fc800000006ff */
[----:B------:R1:W3:Y:S03]  /*6540*/  SYNCS.PHASECHK.TRANS64.TRYWAIT P0, [R0+URZ+0x248], R2 ;  /* 0x00024802000075a7 */ /* 0x0002e600080011ff */
[----:B---3--:R-:W-:Y:S05]  /*6550*/  @!P0 NANOSLEEP.SYNCS 0x989680 ;  /* 0x009896800000895d */ /* 0x008fea0003900000 */
[----:B------:R-:W3:Y:S02]  /*6560*/  @!P0 SYNCS.PHASECHK.TRANS64 P0, [R0+URZ+0x248], R2 ;  /* 0x00024802000085a7 */ /* 0x000ee400080010ff */
[----:B--23--:R-:W-:Y:S05]  /*6570*/  @P0 EXIT ;  /* 0x000000000000094d */ /* 0x00cfea0003800000 */
[----:B------:R-:W-:Y:S05]  /*6580*/  BRA `(.L_x_127) ;  /* 0xfffffffc00e87947 */ /* 0x000fea000383ffff */
.L_x_118:
[----:B------:R-:W-:-:S06]  /*6590*/  UISETP.GE.AND UP0, UPT, UR13, 0x4, UPT ;  /* 0x000000040d00788c */ /* 0x000fcc000bf06270 */
[----:B------:R-:W-:-:S13]  /*65a0*/  PLOP3.LUT P0, PT, PT, PT, UP0, 0x80, 0x8 ;  /* 0x000000000008781c */ /* 0x000fda0003f0f008 */
[----:B------:R-:W-:Y:S05]  /*65b0*/  @!P0 EXIT ;  /* 0x000000000000894d */ /* 0x000fea0003800000 */
[----:B------:R-:W1:Y:S08]  /*65c0*/  S2UR UR4, SR_CgaCtaId ;  /* 0x00000000000479c3 */ /* 0x000e700000008800 */
[----:B------:R-:W-:Y:S01]  /*65d0*/  BAR.SYNC.DEFER_BLOCKING 0x6, 0xa0 ;  /* 0x0182800000007b1d */ /* 0x000fe20000010000 */
[----:B------:R-:W-:Y:S01]  /*65e0*/  IMAD.SHL.U32 R6, R69, 0x40, RZ ;  /* 0x0000004045067824 */ /* 0x000fe200078e00ff */
[----:B------:R-:W-:Y:S01]  /*65f0*/  SHF.R.U32.HI R7, RZ, 0x1, R69 ;  /* 0x00000001ff077819 */ /* 0x000fe20000011645 */
[----:B------:R-:W-:Y:S01]  /*6600*/  IMAD.SHL.U32 R3, R81, 0x800, RZ ;  /* 0x0000080051037824 */ /* 0x000fe200078e00ff */
[----:B------:R-:W-:Y:S01]  /*6610*/  CS2R R84, SRZ ;  /* 0x0000000000547805 */ /* 0x000fe2000001ff00 */
[C---:B------:R-:W-:Y:S01]  /*6620*/  IMAD.U32 R37, R69.reuse, 0x10000, RZ ;  /* 0x0001000045257824 */ /* 0x040fe200078e00ff */
[----:B------:R-:W-:Y:S01]  /*6630*/  UMOV UR44, 0x400 ;  /* 0x00000400002c7882 */ /* 0x000fe20000000000 */
[C---:B------:R-:W-:Y:S01]  /*6640*/  LOP3.LUT R2, R6.reuse, 0x180, RZ, 0xc0, !PT ;  /* 0x0000018006027812 */ /* 0x040fe200078ec0ff */
[----:B------:R-:W2:Y:S01]  /*6650*/  LDC.64 R74, c[0x0][0x888] ;  /* 0x00022200ff4a7b82 */ /* 0x000ea20000000a00 */
[----:B------:R-:W-:Y:S01]  /*6660*/  LOP3.LUT R6, R6, 0x640, RZ, 0xc0, !PT ;  /* 0x0000064006067812 */ /* 0x000fe200078ec0ff */
[----:B------:R-:W-:Y:S01]  /*6670*/  IMAD.MOV.U32 R36, RZ, RZ, RZ ;  /* 0x000000ffff247224 */ /* 0x000fe200078e00ff */
[----:B------:R-:W-:Y:S01]  /*6680*/  LOP3.LUT R7, R2, 0x20, R7, 0xf8, !PT ;  /* 0x0000002002077812 */ /* 0x000fe200078ef807 */
[----:B------:R-:W-:Y:S01]  /*6690*/  IMAD.SHL.U32 R2, R69, 0x8, RZ ;  /* 0x0000000845027824 */ /* 0x000fe200078e00ff */
[----:B------:R-:W-:Y:S01]  /*66a0*/  LOP3.LUT R3, R6, 0x800, R3, 0xf8, !PT ;  /* 0x0000080006037812 */ /* 0x000fe200078ef803 */
[----:B------:R-:W-:Y:S01]  /*66b0*/  IMAD.MOV.U32 R86, RZ, RZ, RZ ;  /* 0x000000ffff567224 */ /* 0x000fe200078e00ff */
[----:B------:R-:W3:Y:S01]  /*66c0*/  LDCU UR53, c[0x0][0x370] ;  /* 0x00006e00ff3577ac */ /* 0x000ee20008000800 */
[----:B------:R-:W4:Y:S01]  /*66d0*/  LDC.64 R76, c[0x0][0x890] ;  /* 0x00022400ff4c7b82 */ /* 0x000f220000000a00 */
[----:B------:R-:W-:Y:S01]  /*66e0*/  LOP3.LUT R2, R7, 0x30, R2, 0x78, !PT ;  /* 0x0000003007027812 */ /* 0x000fe200078e7802 */
[----:B------:R-:W-:Y:S01]  /*66f0*/  IMAD.MOV.U32 R83, RZ, RZ, RZ ;  /* 0x000000ffff537224 */ /* 0x000fe200078e00ff */
[----:B------:R-:W2:Y:S02]  /*6700*/  LDCU.64 UR62, c[0x0][0x348] ;  /* 0x00006900ff3e77ac */ /* 0x000ea40008000a00 */
[----:B------:R-:W-:Y:S01]  /*6710*/  LOP3.LUT R79, R3, R2, RZ, 0xfc, !PT ;  /* 0x00000002034f7212 */ /* 0x000fe200078efcff */
[----:B------:R-:W-:Y:S01]  /*6720*/  IMAD.SHL.U32 R3, R81, 0x200000, RZ ;  /* 0x0020000051037824 */ /* 0x000fe200078e00ff */
[----:B-1----:R-:W-:Y:S01]  /*6730*/  ULEA UR44, UR4, UR44, 0x18 ;  /* 0x0000002c042c7291 */ /* 0x002fe2000f8ec0ff */
[----:B------:R-:W1:Y:S01]  /*6740*/  LDC.64 R72, c[0x0][0x8b0] ;  /* 0x00022c00ff487b82 */ /* 0x000e620000000a00 */
[----:B------:R-:W-:Y:S01]  /*6750*/  IMAD.SHL.U32 R2, R69, 0x10, RZ ;  /* 0x0000001045027824 */ /* 0x000fe200078e00ff */
[----:B------:R-:W1:Y:S01]  /*6760*/  LDCU UR41, c[0x0][0xb0c] ;  /* 0x00016180ff2977ac */ /* 0x000e620008000800 */
[----:B------:R-:W-:-:S02]  /*6770*/  LOP3.LUT R3, R3, 0x200000, RZ, 0xc0, !PT ;  /* 0x0020000003037812 */ /* 0x000fc400078ec0ff */
[----:B------:R-:W-:Y:S01]  /*6780*/  VIADD R78, R79, UR44 ;  /* 0x0000002c4f4e7c36 */ /* 0x000fe20008000000 */
[----:B------:R-:W-:Y:S01]  /*6790*/  UIADD3 UR4, UPT, UPT, UR44, 0x1400, URZ ;  /* 0x000014002c047890 */ /* 0x000fe2000fffe0ff */
[----:B------:R-:W-:Y:S01]  /*67a0*/  LOP3.LUT R37, R3, 0x400000, R37, 0xf8, !PT ;  /* 0x0040000003257812 */ /* 0x000fe200078ef825 */
[----:B------:R-:W3:Y:S01]  /*67b0*/  LDS R0, [UR44+0x310] ;  /* 0x0003102cff007984 */ /* 0x000ee20008000800 */
[----:B------:R-:W1:Y:S01]  /*67c0*/  LDC.64 R70, c[0x0][0x8a8] ;  /* 0x00022a00ff467b82 */ /* 0x000e620000000a00 */
[----:B------:R-:W-:Y:S01]  /*67d0*/  LOP3.LUT R2, R2, 0x20, RZ, 0xc0, !PT ;  /* 0x0000002002027812 */ /* 0x000fe200078ec0ff */
[----:B------:R-:W1:Y:S01]  /*67e0*/  LDCU UR61, c[0x0][0xb20] ;  /* 0x00016400ff3d77ac */ /* 0x000e620008000800 */
[----:B------:R-:W-:Y:S02]  /*67f0*/  IMAD.U32 R87, RZ, RZ, UR4 ;  /* 0x00000004ff577e24 */ /* 0x000fe4000f8e00ff */
[----:B------:R-:W-:Y:S01]  /*6800*/  IADD3 R78, PT, PT, -R2, 0x400, R78 ;  /* 0x00000400024e7810 */ /* 0x000fe20007ffe14e */
[----:B------:R-:W1:Y:S01]  /*6810*/  LDCU UR39, c[0x0][0xb30] ;  /* 0x00016600ff2777ac */ /* 0x000e620008000800 */
[----:B------:R-:W1:Y:S01]  /*6820*/  LDCU.64 UR56, c[0x0][0x888] ;  /* 0x00011100ff3877ac */ /* 0x000e620008000a00 */
[----:B------:R-:W1:Y:S01]  /*6830*/  LDCU.64 UR42, c[0x0][0xb28] ;  /* 0x00016500ff2a77ac */ /* 0x000e620008000a00 */
[----:B------:R-:W1:Y:S01]  /*6840*/  LDCU.128 UR48, c[0x0][0xb10] ;  /* 0x00016200ff3077ac */ /* 0x000e620008000c00 */
[----:B------:R-:W1:Y:S01]  /*6850*/  LDCU UR52, c[0x0][0x374] ;  /* 0x00006e80ff3477ac */ /* 0x000e620008000800 */
[----:B------:R-:W-:Y:S01]  /*6860*/  UIADD3 UR59, UPT, UPT, UR44, 0x400, URZ ;  /* 0x000004002c3b7890 */ /* 0x000fe2000fffe0ff */
[----:B--234-:R-:W-:-:S11]  /*6870*/  IMAD.IADD R37, R0, 0x1, R37 ;  /* 0x0000000100257824 */ /* 0x01cfd600078e0225 */
.L_x_145:
[----:B------:R-:W-:Y:S02]  /*6880*/  LEA R3, R83, UR44, 0x3 ;  /* 0x0000002c53037c11 */ /* 0x000fe4000f8e18ff */
[----:B------:R-:W-:Y:S02]  /*6890*/  SHF.L.U32 R0, R85, 0x1f, RZ ;  /* 0x0000001f55007819 */ /* 0x000fe400000006ff */
[----:B-1----:R-:W-:Y:S02]  /*68a0*/  LEA R4, R83, UR44, 0x4 ;  /* 0x0000002c53047c11 */ /* 0x002fe4000f8e20ff */
[----:B------:R-:W2:Y:S02]  /*68b0*/  SYNCS.PHASECHK.TRANS64.TRYWAIT P0, [R3+URZ+0x260], R0 ;  /* 0x00026000030075a7 */ /* 0x000ea400080011ff */
[----:B--2---:R-:W-:Y:S05]  /*68c0*/  @!P0 BRA `(.L_x_128) ;  /* 0x0000002c00dc8947 */ /* 0x004fea0003800000 */
.L_x_244:
[----:B------:R-:W3:Y:S01]  /*68d0*/  LDS.128 R4, [R4+0x2f0] ;  /* 0x0002f00004047984 */ /* 0x000ee20000000c00 */
[----:B------:R-:W-:Y:S01]  /*68e0*/  UISETP.GE.AND UP0, UPT, UR40, 0x1, UPT ;  /* 0x000000012800788c */ /* 0x000fe2000bf06270 */
[----:B------:R-:W-:Y:S01]  /*68f0*/  @!PT LDS RZ, [RZ] ;  /* 0x00000000fffff984 */ /* 0x000fe20000000800 */
[----:B------:R-:W-:Y:S01]  /*6900*/  @!PT LDS RZ, [RZ] ;  /* 0x00000000fffff984 */ /* 0x000fe20000000800 */
[----:B------:R-:W-:Y:S01]  /*6910*/  @!PT LDS RZ, [RZ] ;  /* 0x00000000fffff984 */ /* 0x000fe20000000800 */
[----:B------:R-:W-:Y:S01]  /*6920*/  @!PT LDS RZ, [RZ] ;  /* 0x00000000fffff984 */ /* 0x000fe20000000800 */
[----:B------:R4:W-:Y:S06]  /*6930*/  MEMBAR.ALL.CTA ;  /* 0x0000000000007992 */ /* 0x0009ec0000008000 */
[----:B----4-:R-:W4:Y:S01]  /*6940*/  FENCE.VIEW.ASYNC.S ;  /* 0x00000000000073c6 */ /* 0x010f220000000000 */
[----:B---3--:R-:W-:Y:S11]  /*6950*/  LOP3.LUT P0, RZ, R6, 0x1, RZ, 0xc0, !PT ;  /* 0x0000000106ff7812 */ /* 0x008ff6000780c0ff */
[----:B------:R-:W-:Y:S02]  /*6960*/  @!UPT UIADD3 URZ, UPT, UPT, URZ, URZ, URZ ;  /* 0x000000fffffff290 */ /* 0x000fe4000fffe0ff */
[----:B----4-:R-:W-:Y:S01]  /*6970*/  VOTEU.ANY UP1, P0 ;  /* 0x0000000000ff7886 */ /* 0x010fe20000020100 */
[----:B------:R-:W-:Y:S01]  /*6980*/  PLOP3.LUT P0, PT, PT, PT, UP1, 0x80, 0x8 ;  /* 0x000000000008781c */ /* 0x000fe20003f0f018 */
[----:B------:R-:W-:Y:S11]  /*6990*/  UP2UR UR47, UPR, URZ, 0x2 ;  /* 0x00000002ff2f7883 */ /* 0x000ff60008000000 */
[----:B------:R-:W-:Y:S01]  /*69a0*/  @!UPT UIADD3 URZ, UPT, UPT, URZ, URZ, URZ ;  /* 0x000000fffffff290 */ /* 0x000fe2000fffe0ff */
        /* <DEDUP_REMOVED lines=13> */
[----:B-1----:R-:W-:Y:S02]  /*6a80*/  UIMAD.WIDE.U32 UR4, UR52, UR51, URZ ;  /* 0x00000033340472a5 */ /* 0x002fe4000f8e00ff */
[----:B------:R-:W-:Y:S02]  /*6a90*/  UIMAD.WIDE.U32 UR6, UR53, UR48, URZ ;  /* 0x00000030350672a5 */ /* 0x000fe4000f8e00ff */
[----:B------:R-:W-:Y:S02]  /*6aa0*/  UISETP.NE.AND UP0, UPT, UR50, 0x1, UPT ;  /* 0x000000013200788c */ /* 0x000fe4000bf05270 */
[----:B------:R-:W-:Y:S02]  /*6ab0*/  UIMAD.WIDE.U32 UR8, UR37, UR51, URZ ;  /* 0x00000033250872a5 */ /* 0x000fe4000f8e00ff */
[----:B------:R-:W-:Y:S02]  /*6ac0*/  UIMAD.WIDE.U32 UR10, UR38, UR48, URZ ;  /* 0x00000030260a72a5 */ /* 0x000fe4000f8e00ff */
[----:B------:R-:W-:Y:S02]  /*6ad0*/  UISETP.NE.AND UP1, UPT, UR41, 0x1, UPT ;  /* 0x000000012900788c */ /* 0x000fe4000bf25270 */
[----:B------:R-:W-:Y:S01]  /*6ae0*/  UISETP.NE.AND UP2, UPT, UR40, 0x1, UPT ;  /* 0x000000012800788c */ /* 0x000fe2000bf45270 */
[----:B------:R-:W-:Y:S02]  /*6af0*/  UMOV UR4, UR5 ;  /* 0x0000000500047c82 */ /* 0x000fe40008000000 */
[----:B------:R-:W-:Y:S03]  /*6b00*/  USHF.R.U32.HI UR5, URZ, UR61, UR4 ;  /* 0x0000003dff057299 */ /* 0x000fe60008011604 */
[----:B------:R-:W-:Y:S02]  /*6b10*/  UMOV UR4, UR7 ;  /* 0x0000000700047c82 */ /* 0x000fe40008000000 */
[----:B------:R-:W-:Y:S02]  /*6b20*/  USHF.R.U32.HI UR7, URZ, UR49, UR4 ;  /* 0x00000031ff077299 */ /* 0x000fe40008011604 */
[----:B------:R-:W-:Y:S02]  /*6b30*/  USEL UR4, UR52, UR5, !UP0 ;  /* 0x0000000534047287 */ /* 0x000fe4000c000000 */
[----:B------:R-:W-:Y:S01]  /*6b40*/  USEL UR7, UR53, UR7, !UP1 ;  /* 0x0000000735077287 */ /* 0x000fe2000c800000 */
[----:B------:R-:W-:Y:S01]  /*6b50*/  UMOV UR5, UR9 ;  /* 0x0000000900057c82 */ /* 0x000fe20008000000 */
[----:B------:R-:W-:Y:S02]  /*6b60*/  UIMAD.WIDE.U32 UR8, UR4, UR42, URZ ;  /* 0x0000002a040872a5 */ /* 0x000fe4000f8e00ff */
[----:B------:R-:W-:Y:S03]  /*6b70*/  USHF.R.U32.HI UR6, URZ, UR61, UR5 ;  /* 0x0000003dff067299 */ /* 0x000fe60008011605 */
[----:B------:R-:W-:Y:S01]  /*6b80*/  UMOV UR5, UR11 ;  /* 0x0000000b00057c82 */ /* 0x000fe20008000000 */
[----:B------:R-:W-:Y:S02]  /*6b90*/  UIMAD.WIDE.U32 UR10, UR7, UR42, URZ ;  /* 0x0000002a070a72a5 */ /* 0x000fe4000f8e00ff */
[----:B------:R-:W-:Y:S02]  /*6ba0*/  USHF.R.U32.HI UR12, URZ, UR49, UR5 ;  /* 0x00000031ff0c7299 */ /* 0x000fe40008011605 */
[----:B------:R-:W-:Y:S01]  /*6bb0*/  USEL UR6, UR37, UR6, !UP0 ;  /* 0x0000000625067287 */ /* 0x000fe2000c000000 */
[----:B------:R-:W-:Y:S02]  /*6bc0*/  UMOV UR5, UR9 ;  /* 0x0000000900057c82 */ /* 0x000fe40008000000 */
[----:B------:R-:W-:Y:S01]  /*6bd0*/  UMOV UR10, UR11 ;  /* 0x0000000b000a7c82 */ /* 0x000fe20008000000 */
[----:B------:R-:W-:Y:S02]  /*6be0*/  @UP2 USHF.R.U32.HI UR4, URZ, UR43, UR5 ;  /* 0x0000002bff042299 */ /* 0x000fe40008011605 */
[----:B------:R-:W-:Y:S02]  /*6bf0*/  @UP2 USHF.R.U32.HI UR7, URZ, UR43, UR10 ;  /* 0x0000002bff072299 */ /* 0x000fe4000801160a */
[----:B------:R-:W-:Y:S02]  /*6c00*/  UIMAD UR4, UR40, UR4, URZ ;  /* 0x00000004280472a4 */ /* 0x000fe4000f8e02ff */
[----:B------:R-:W-:Y:S02]  /*6c10*/  UIMAD.WIDE.U32 UR10, UR6, UR42, URZ ;  /* 0x0000002a060a72a5 */ /* 0x000fe4000f8e00ff */
[----:B------:R-:W-:Y:S02]  /*6c20*/  USEL UR5, UR38, UR12, !UP1 ;  /* 0x0000000c26057287 */ /* 0x000fe4000c800000 */
[----:B------:R-:W-:Y:S02]  /*6c30*/  UIMAD UR8, UR40, UR7, URZ ;  /* 0x00000007280872a4 */ /* 0x000fe4000f8e02ff */
[----:B------:R-:W-:Y:S03]  /*6c40*/  UISETP.GE.AND UP0, UPT, UR6, UR4, UPT ;  /* 0x000000040600728c */ /* 0x000fe6000bf06270 */
[----:B------:R-:W-:Y:S01]  /*6c50*/  UMOV UR4, UR11 ;  /* 0x0000000b00047c82 */ /* 0x000fe20008000000 */
[----:B------:R-:W-:Y:S02]  /*6c60*/  UISETP.GE.OR UP0, UPT, UR5, UR8, UP0 ;  /* 0x000000080500728c */ /* 0x000fe40008706670 */
[----:B------:R-:W-:Y:S02]  /*6c70*/  USHF.R.U32.HI UR4, URZ, UR43, UR4 ;  /* 0x0000002bff047299 */ /* 0x000fe40008011604 */
[----:B------:R-:W-:Y:S02]  /*6c80*/  UIMAD.WIDE.U32 UR8, UR5, UR42, URZ ;  /* 0x0000002a050872a5 */ /* 0x000fe4000f8e00ff */
[----:B------:R-:W-:Y:S02]  /*6c90*/  USEL UR11, UR6, UR4, !UP2 ;  /* 0x00000004060b7287 */ /* 0x000fe4000d000000 */
[----:B------:R-:W-:Y:S02]  /*6ca0*/  UIADD3 UR8, UPT, UPT, -UR5, URZ, URZ ;  /* 0x000000ff05087290 */ /* 0x000fe4000fffe1ff */
[----:B------:R-:W-:Y:S01]  /*6cb0*/  UIADD3 UR10, UPT, UPT, -UR11, URZ, URZ ;  /* 0x000000ff0b0a7290 */ /* 0x000fe2000fffe1ff */
[----:B------:R-:W-:Y:S01]  /*6cc0*/  @!UP0 UMOV UR4, UR9 ;  /* 0x0000000900048c82 */ /* 0x000fe20008000000 */
[----:B------:R-:W-:Y:S02]  /*6cd0*/  UIADD3 UR9, UPT, UPT, -UR6, URZ, URZ ;  /* 0x000000ff06097290 */ /* 0x000fe4000fffe1ff */
[----:B------:R-:W-:Y:S02]  /*6ce0*/  @!UP0 USHF.R.U32.HI UR4, URZ, UR43, UR4 ;  /* 0x0000002bff048299 */ /* 0x000fe40008011604 */
[----:B------:R-:W-:Y:S02]  /*6cf0*/  UIMAD UR10, UR40, UR10, UR6 ;  /* 0x0000000a280a72a4 */ /* 0x000fe4000f8e0206 */
[----:B------:R-:W-:Y:S04]  /*6d00*/  @!UP0 USEL UR4, UR5, UR4, !UP2 ;  /* 0x0000000405048287 */ /* 0x000fe8000d000000 */
[----:B------:R-:W-:Y:S02]  /*6d10*/  @!UP0 UIMAD UR10, UR7, UR10, UR4 ;  /* 0x0000000a070a82a4 */ /* 0x000fe4000f8e0204 */
[----:B------:R-:W-:Y:S02]  /*6d20*/  @!UP0 UIADD3 UR11, UPT, UPT, UR11, -UR4, URZ ;  /* 0x800000040b0b8290 */ /* 0x000fe4000fffe0ff */
[----:B------:R-:W-:Y:S02]  /*6d30*/  UIMAD UR7, UR41, UR8, UR38 ;  /* 0x00000008290772a4 */ /* 0x000fe4000f8e0226 */
[----:B------:R-:W-:Y:S02]  /*6d40*/  @!UP0 UIMAD UR6, UR11, UR40, UR5 ;  /* 0x000000280b0682a4 */ /* 0x000fe4000f8e0205 */
[----:B------:R-:W-:Y:S01]  /*6d50*/  UIMAD UR4, UR50, UR9, UR37 ;  /* 0x00000009320472a4 */ /* 0x000fe2000f8e0225 */
[----:B------:R-:W-:Y:S02]  /*6d60*/  @!UP0 UMOV UR5, UR10 ;  /* 0x0000000a00058c82 */ /* 0x000fe40008000000 */
[----:B------:R-:W-:Y:S02]  /*6d70*/  UIMAD UR38, UR5, UR41, UR7 ;  /* 0x00000029052672a4 */ /* 0x000fe4000f8e0207 */
[----:B------:R-:W-:Y:S11]  /*6d80*/  UIMAD UR37, UR6, UR50, UR4 ;  /* 0x00000032062572a4 */ /* 0x000ff6000f8e0204 */
[----:B------:R-:W-:Y:S01]  /*6d90*/  @!UPT UIADD3 URZ, UPT, UPT, URZ, URZ, URZ ;  /* 0x000000fffffff290 */ /* 0x000fe2000fffe0ff */
.L_x_129:
[----:B-1----:R-:W-:Y:S01]  /*6da0*/  UISETP.NE.AND UP0, UPT, UR39, 0x1, UPT ;  /* 0x000000012700788c */ /* 0x002fe2000bf05270 */
[----:B------:R-:W-:Y:S10]  /*6db0*/  IADD3 R83, PT, PT, R83, 0x1, RZ ;  /* 0x0000000153537810 */ /* 0x000ff40007ffe0ff */
[----:B------:R-:W1:Y:S01]  /*6dc0*/  @!UP0 LDCU.128 UR12, c[0x0][0xb10] ;  /* 0x00016200ff0c87ac */ /* 0x000e620008000c00 */
[----:B------:R-:W3:Y:S01]  /*6dd0*/  @!UP0 LDCU UR5, c[0x0][0xb0c] ;  /* 0x00016180ff0587ac */ /* 0x000ee20008000800 */
[----:B------:R-:W4:Y:S01]  /*6de0*/  @!UP0 LDCU UR10, c[0x0][0xb20] ;  /* 0x00016400ff0a87ac */ /* 0x000f220008000800 */
[----:B-1----:R-:W-:Y:S02]  /*6df0*/  UIMAD.WIDE.U32 UR8, UR38, UR12, URZ ;  /* 0x0000000c260872a5 */ /* 0x002fe4000f8e00ff */
[----:B------:R-:W-:Y:S02]  /*6e00*/  UIMAD.WIDE.U32 UR6, UR37, UR15, URZ ;  /* 0x0000000f250672a5 */ /* 0x000fe4000f8e00ff */
[----:B------:R-:W-:Y:S03]  /*6e10*/  @!UP0 UISETP.NE.AND UP1, UPT, UR14, 0x1, UPT ;  /* 0x000000010e00888c */ /* 0x000fe6000bf25270 */
[----:B------:R-:W-:Y:S01]  /*6e20*/  @!UP0 UMOV UR4, UR9 ;  /* 0x0000000900048c82 */ /* 0x000fe20008000000 */
[----:B---3--:R-:W-:Y:S02]  /*6e30*/  @!UP0 UISETP.NE.AND UP2, UPT, UR5, 0x1, UPT ;  /* 0x000000010500888c */ /* 0x008fe4000bf45270 */
[----:B------:R-:W-:Y:S01]  /*6e40*/  @!UP0 USHF.R.U32.HI UR4, URZ, UR13, UR4 ;  /* 0x0000000dff048299 */ /* 0x000fe20008011604 */
[----:B------:R-:W-:Y:S02]  /*6e50*/  @!UP0 UMOV UR6, UR7 ;  /* 0x0000000700068c82 */ /* 0x000fe40008000000 */
[----:B----4-:R-:W-:Y:S02]  /*6e60*/  @!UP0 USHF.R.U32.HI UR6, URZ, UR10, UR6 ;  /* 0x0000000aff068299 */ /* 0x010fe40008011606 */
[----:B------:R-:W-:Y:S02]  /*6e70*/  @!UP0 USEL UR7, UR38, UR4, !UP2 ;  /* 0x0000000426078287 */ /* 0x000fe4000d000000 */
[----:B------:R-:W-:Y:S04]  /*6e80*/  @!UP0 USEL UR6, UR37, UR6, !UP1 ;  /* 0x0000000625068287 */ /* 0x000fe8000c800000 */
[----:B------:R-:W-:Y:S02]  /*6e90*/  @!UP0 UIADD3 UR4, UPT, UPT, -UR7, UR6, URZ ;  /* 0x0000000607048290 */ /* 0x000fe4000fffe1ff */
[----:B------:R-:W-:Y:S02]  /*6ea0*/  @!UP0 UIADD3 UR6, UPT, UPT, UR7, -UR6, URZ ;  /* 0x8000000607068290 */ /* 0x000fe4000fffe0ff */
[----:B------:R-:W-:Y:S02]  /*6eb0*/  @!UP0 UIMAD UR38, UR4, UR5, UR38 ;  /* 0x00000005042682a4 */ /* 0x000fe4000f8e0226 */
[----:B------:R-:W-:Y:S02]  /*6ec0*/  @!UP0 UIMAD UR37, UR6, UR14, UR37 ;  /* 0x0000000e062582a4 */ /* 0x000fe4000f8e0225 */
[----:B------:R-:W-:Y:S09]  /*6ed0*/  ULOP3.LUT UP0, URZ, UR59, 0x1b0, URZ, 0xc0, !UPT ;  /* 0x000001b03bff7892 */ /* 0x000ff2000f80c0ff */
[----:B------:R-:W-:Y:S05]  /*6ee0*/  BRA.U !UP0, `(.L_x_130) ;  /* 0x0000000108407547 */ /* 0x000fea000b800000 */
[----:B------:R-:W1:Y:S01]  /*6ef0*/  LDCU.64 UR8, c[0x4][0x80] ;  /* 0x01001000ff0877ac */ /* 0x000e620008000a00 */
[----:B------:R-:W-:Y:S01]  /*6f00*/  MOV R3, 0x0 ;  /* 0x0000000000037802 */ /* 0x000fe20000000f00 */
[----:B------:R-:W-:Y:S02]  /*6f10*/  HFMA2 R12, -RZ, RZ, 0, 5.9604644775390625e-08 ;  /* 0x00000001ff0c7431 */ /* 0x000fe400000001ff */
[----:B------:R-:W-:Y:S02]  /*6f20*/  IMAD.MOV.U32 R8, RZ, RZ, 0x70 ;  /* 0x00000070ff087424 */ /* 0x000fe400078e00ff */
[----:B------:R-:W-:Y:S01]  /*6f30*/  IMAD.MOV.U32 R13, RZ, RZ, RZ ;  /* 0x000000ffff0d7224 */ /* 0x000fe200078e00ff */
[----:B------:R-:W3:Y:S01]  /*6f40*/  LDCU.64 UR6, c[0x4][0x88] ;  /* 0x01001100ff0677ac */ /* 0x000ee20008000a00 */
[----:B------:R-:W4:Y:S01]  /*6f50*/  LDC.64 R2, c[0x4][R3] ;  /* 0x0100000003027b82 */ /* 0x000f220000000a00 */
[----:B------:R-:W2:Y:S01]  /*6f60*/  LDCU.64 UR4, c[0x4][0x8] ;  /* 0x01000100ff0477ac */ /* 0x000ea20008000a00 */
[----:B-1----:R-:W-:Y:S01]  /*6f70*/  MOV R5, UR9 ;  /* 0x0000000900057c02 */ /* 0x002fe20008000f00 */
[----:B------:R-:W-:Y:S01]  /*6f80*/  IMAD.U32 R4, RZ, RZ, UR8 ;  /* 0x00000008ff047e24 */ /* 0x000fe2000f8e00ff */
[----:B---3--:R-:W-:Y:S01]  /*6f90*/  MOV R7, UR7 ;  /* 0x0000000700077c02 */ /* 0x008fe20008000f00 */
[----:B------:R-:W-:Y:S01]  /*6fa0*/  IMAD.U32 R6, RZ, RZ, UR6 ;  /* 0x00000006ff067e24 */ /* 0x000fe2000f8e00ff */
[----:B--2---:R-:W-:Y:S01]  /*6fb0*/  MOV R11, UR5 ;  /* 0x00000005000b7c02 */ /* 0x004fe20008000f00 */
[----:B------:R-:W-:Y:S02]  /*6fc0*/  IMAD.U32 R10, RZ, RZ, UR4 ;  /* 0x00000004ff0a7e24 */ /* 0x000fe4000f8e00ff */
[----:B------:R-:W-:Y:S07]  /*6fd0*/  LEPC R20, `(.L_x_130) ;  /* 0x000000001014794e */ /* 0x000fee0000000000 */
[----:B----45:R-:W-:Y:S05]  /*6fe0*/  CALL.ABS.NOINC R2 ;  /* 0x0000000002007343 */ /* 0x030fea0003c00000 */
.L_x_130:
[----:B------:R-:W-:Y:S01]  /*6ff0*/  LOP3.LUT P0, RZ, R87, 0x1b0, RZ, 0xc0, !PT ;  /* 0x000001b057ff7812 */ /* 0x000fe2000780c0ff */
[----:B------:R-:W-:Y:S11]  /*7000*/  BSSY.RECONVERGENT B6, `(.L_x_131) ;  /* 0x0000013000067945 */ /* 0x000ff60003800200 */
[----:B------:R-:W-:Y:S01]  /*7010*/  @!UPT UIADD3 URZ, UPT, UPT, URZ, URZ, URZ ;  /* 0x000000fffffff290 */ /* 0x000fe2000fffe0ff */
[----:B------:R-:W-:Y:S05]  /*7020*/  @!P0 BRA `(.L_x_132) ;  /* 0x0000000000408947 */ /* 0x000fea0003800000 */
        /* <DEDUP_REMOVED lines=16> */
.L_x_132:
[----:B------:R-:W-:Y:S05]  /*7130*/  BSYNC.RECONVERGENT B6 ;  /* 0x0000000000067941 */ /* 0x000fea0003800200 */
.L_x_131:
[----:B------:R-:W-:Y:S01]  /*7140*/  ISETP.NE.U32.AND P3, PT, R76, RZ, PT ;  /* 0x000000ff4c00720c */ /* 0x000fe20003f65070 */
[----:B------:R-:W-:Y:S01]  /*7150*/  UISETP.NE.AND UP1, UPT, UR60, URZ, UPT ;  /* 0x000000ff3c00728c */ /* 0x000fe2000bf25270 */
[----:B------:R-:W-:Y:S02]  /*7160*/  ISETP.NE.U32.AND P4, PT, R72, RZ, PT ;  /* 0x000000ff4800720c */ /* 0x000fe40003f85070 */
[----:B------:R-:W-:Y:S02]  /*7170*/  ISETP.NE.AND.EX P3, PT, R77, RZ, PT, P3 ;  /* 0x000000ff4d00720c */ /* 0x000fe40003f65330 */
[----:B------:R-:W-:Y:S02]  /*7180*/  PLOP3.LUT P1, PT, PT, PT, PT, 0x8, 0x80 ;  /* 0x000000000080781c */ /* 0x000fe40003f2e170 */
[----:B------:R-:W-:Y:S02]  /*7190*/  PLOP3.LUT P0, PT, PT, PT, UP1, 0x80, 0x8 ;  /* 0x000000000008781c */ /* 0x000fe40003f0f018 */
[----:B------:R-:W-:Y:S02]  /*71a0*/  ISETP.NE.AND.EX P4, PT, R73, RZ, PT, P4 ;  /* 0x000000ff4900720c */ /* 0x000fe40003f85340 */
[----:B------:R-:W1:Y:S09]  /*71b0*/  @UP1 LDCU.64 UR4, c[0x0][0x888] ;  /* 0x00011100ff0417ac */ /* 0x000e720008000a00 */
[----:B------:R-:W-:Y:S01]  /*71c0*/  @P0 PLOP3.LUT P1, PT, P3, PT, PT, 0x80, 0x8 ;  /* 0x000000000008081c */ /* 0x000fe20001f2f070 */
[----:B-1----:R-:W-:Y:S04]  /*71d0*/  @UP1 UISETP.NE.U32.AND UP0, UPT, UR4, URZ, UPT ;  /* 0x000000ff0400128c */ /* 0x002fe8000bf05070 */
[----:B------:R-:W-:Y:S04]  /*71e0*/  @UP1 UISETP.NE.AND.EX UP0, UPT, UR5, URZ, UPT, UP0 ;  /* 0x000000ff0500128c */ /* 0x000fe8000bf05300 */
[----:B------:R-:W-:Y:S01]  /*71f0*/  @UP1 USEL UR4, URZ, 0xffffffff, UP0 ;  /* 0xffffffffff041887 */ /* 0x000fe20008000000 */
[----:B------:R-:W-:Y:S11]  /*7200*/  @!P3 BRA `(.L_x_133) ;  /* 0x000000000030b947 */ /* 0x000ff60003800000 */
[----:B------:R-:W-:Y:S01]  /*7210*/  ISETP.NE.U32.AND P2, PT, R74, RZ, PT ;  /* 0x000000ff4a00720c */ /* 0x000fe20003f45070 */
[----:B------:R-:W1:Y:S01]  /*7220*/  LDCU.64 UR6, c[0x0][0x358] ;  /* 0x00006b00ff0677ac */ /* 0x000e620008000a00 */
[----:B------:R-:W-:Y:S02]  /*7230*/  IMAD.MOV.U32 R80, RZ, RZ, 0x1 ;  /* 0x00000001ff507424 */ /* 0x000fe400078e00ff */
[----:B------:R-:W-:Y:S11]  /*7240*/  ISETP.NE.AND.EX P2, PT, R75, RZ, PT, P2 ;  /* 0x000000ff4b00720c */ /* 0x000ff60003f45320 */
[----:B------:R-:W-:Y:S02]  /*7250*/  @!UPT UIADD3 URZ, UPT, UPT, URZ, URZ, URZ ;  /* 0x000000fffffff290 */ /* 0x000fe4000fffe0ff */
[----:B------:R-:W3:Y:S01]  /*7260*/  @P2 LDC.64 R2, c[0x0][0x888] ;  /* 0x00022200ff022b82 */ /* 0x000ee20000000a00 */
[----:B--2---:R-:W-:Y:S04]  /*7270*/  @P2 IMAD R0, R76, UR36, RZ ;  /* 0x000000244c002c24 */ /* 0x004fe8000f8e02ff */
[----:B---3--:R-:W-:Y:S04]  /*7280*/  @P2 IMAD.WIDE R2, R0, 0x4, R2 ;  /* 0x0000000400022825 */ /* 0x008fe800078e0202 */
[----:B------:R-:W-:Y:S01]  /*7290*/  HFMA2 R0, -RZ, RZ, 0, 5.9604644775390625e-08 ;  /* 0x00000001ff007431 */ /* 0x000fe200000001ff */
[----:B-1---5:R1:W5:Y:S04]  /*72a0*/  @P2 LDG.E R39, desc[UR6][R2.64] ;  /* 0x0000000602272981 */ /* 0x022368000c1e1900 */
[----:B------:R-:W-:Y:S01]  /*72b0*/  @!P2 PRMT R80, R0, 0x7610, R80 ;  /* 0x000076100050a816 */ /* 0x000fe20000000050 */
[----:B-1----:R-:W3:Y:S06]  /*72c0*/  @!P2 LDC R39, c[0x0][0x880] ;  /* 0x00022000ff27ab82 */ /* 0x002eec0000000800 */
.L_x_133:
[----:B------:R-:W-:Y:S05]  /*72d0*/  @!P4 BRA `(.L_x_134) ;  /* 0x000000000024c947 */ /* 0x000fea0003800000 */
[----:B------:R-:W-:Y:S01]  /*72e0*/  ISETP.NE.U32.AND P2, PT, R70, RZ, PT ;  /* 0x000000ff4600720c */ /* 0x000fe20003f45070 */
[----:B------:R-:W1:Y:S03]  /*72f0*/  LDCU.64 UR6, c[0x0][0x358] ;  /* 0x00006b00ff0677ac */ /* 0x000e660008000a00 */
[----:B------:R-:W-:Y:S11]  /*7300*/  ISETP.NE.AND.EX P2, PT, R71, RZ, PT, P2 ;  /* 0x000000ff4700720c */ /* 0x000ff60003f45320 */
[----:B------:R-:W-:Y:S02]  /*7310*/  @!UPT UIADD3 URZ, UPT, UPT, URZ, URZ, URZ ;  /* 0x000000fffffff290 */ /* 0x000fe4000fffe0ff */
[----:B------:R-:W4:Y:S01]  /*7320*/  @P2 LDC.64 R2, c[0x0][0x8a8] ;  /* 0x00022a00ff022b82 */ /* 0x000f220000000a00 */
[----:B--2---:R-:W-:Y:S04]  /*7330*/  @P2 IMAD R0, R72, UR36, RZ ;  /* 0x0000002448002c24 */ /* 0x004fe8000f8e02ff */
[----:B----4-:R-:W-:Y:S05]  /*7340*/  @P2 IMAD.WIDE R2, R0, 0x4, R2 ;  /* 0x0000000400022825 */ /* 0x010fea00078e0202 */
[----:B-1---5:R1:W5:Y:S02]  /*7350*/  @P2 LDG.E R38, desc[UR6][R2.64] ;  /* 0x0000000602262981 */ /* 0x022364000c1e1900 */
[----:B-1----:R-:W4:Y:S02]  /*7360*/  @!P2 LDC R38, c[0x0][0x8a0] ;  /* 0x00022800ff26ab82 */ /* 0x002f240000000800 */
.L_x_134:
[----:B---3-5:R-:W-:Y:S01]  /*7370*/  @P0 FSETP.NEU.AND P4, PT, R39, RZ, PT ;  /* 0x000000ff2700020b */ /* 0x028fe20003f8d000 */
[----:B--2---:R-:W-:Y:S01]  /*7380*/  IMAD.U32 R0, RZ, RZ, UR4 ;  /* 0x00000004ff007e24 */ /* 0x004fe2000f8e00ff */
[----:B------:R-:W-:Y:S01]  /*7390*/  @P0 LOP3.LUT P2, RZ, R80, 0xff, RZ, 0xc0, !PT ;  /* 0x000000ff50ff0812 */ /* 0x000fe2000784c0ff */
[----:B------:R-:W-:Y:S01]  /*73a0*/  BSSY B1, `(.L_x_135) ;  /* 0x0000035000017945 */ /* 0x000fe20003800000 */
[----:B------:R-:W-:Y:S02]  /*73b0*/  @P0 SEL R2, RZ, 0xffffffff, P4 ;  /* 0xffffffffff020807 */ /* 0x000fe40002000000 */
[----:B------:R-:W-:Y:S02]  /*73c0*/  CS2R R18, SRZ ;  /* 0x0000000000127805 */ /* 0x000fe4000001ff00 */
[----:B------:R-:W-:Y:S02]  /*73d0*/  LEA R82, R36, UR44, 0x3 ;  /* 0x0000002c24527c11 */ /* 0x000fe4000f8e18ff */
[----:B------:R-:W-:Y:S02]  /*73e0*/  CS2R R16, SRZ ;  /* 0x0000000000107805 */ /* 0x000fe4000001ff00 */
[----:B------:R-:W-:Y:S02]  /*73f0*/  @P1 SEL R2, R0, R2, !P2 ;  /* 0x0000000200021207 */ /* 0x000fe40005000000 */
[----:B------:R-:W-:Y:S02]  /*7400*/  CS2R R26, SRZ ;  /* 0x00000000001a7805 */ /* 0x000fe4000001ff00 */
[----:B------:R-:W-:Y:S02]  /*7410*/  SHF.L.U32 R4, R86, 0x1f, RZ ;  /* 0x0000001f56047819 */ /* 0x000fe400000006ff */
[----:B------:R-:W-:Y:S02]  /*7420*/  CS2R R24, SRZ ;  /* 0x0000000000187805 */ /* 0x000fe4000001ff00 */
[----:B------:R-:W-:Y:S02]  /*7430*/  @P0 LOP3.LUT R2, R2, 0x1, RZ, 0xc0, !PT ;  /* 0x0000000102020812 */ /* 0x000fe400078ec0ff */
[----:B------:R-:W-:Y:S02]  /*7440*/  PLOP3.LUT P5, PT, PT, PT, PT, 0x8, 0x80 ;  /* 0x000000000080781c */ /* 0x000fe40003fae170 */
[----:B------:R-:W-:Y:S01]  /*7450*/  ISETP.NE.U32.OR P1, PT, R2, 0x1, !P0 ;  /* 0x000000010200780c */ /* 0x000fe20004725470 */
[----:B------:R-:W-:Y:S11]  /*7460*/  IMAD R2, R36, 0x20, R37 ;  /* 0x0000002024027824 */ /* 0x000ff600078e0225 */
[----:B------:R-:W-:Y:S01]  /*7470*/  @!UPT UIADD3 URZ, UPT, UPT, URZ, URZ, URZ ;  /* 0x000000fffffff290 */ /* 0x000fe2000fffe0ff */
[----:B------:R-:W-:Y:S04]  /*7480*/  @P1 SHF.L.U32 R0, R84, 0x1f, RZ ;  /* 0x0000001f54001819 */ /* 0x000fe800000006ff */
[----:B------:R-:W1:Y:S01]  /*7490*/  @P1 SYNCS.PHASECHK.TRANS64.TRYWAIT P0, [UR44+0x240], R0 ;  /* 0x00024000ff0015a7 */ /* 0x000e62000800112c */
[----:B------:R2:W3:Y:S01]  /*74a0*/  SYNCS.PHASECHK.TRANS64.TRYWAIT P4, [R82+URZ+0x280], R4 ;  /* 0x00028004520075a7 */ /* 0x0004e200080811ff */
[----:B-1----:R-:W-:Y:S01]  /*74b0*/  @P1 PLOP3.LUT P5, PT, P0, PT, PT, 0x8, 0x80 ;  /* 0x000000000080181c */ /* 0x002fe200007ae170 */
[----:B------:R-:W-:Y:S01]  /*74c0*/  @!UPT UIADD3 URZ, UPT, UPT, URZ, URZ, URZ ;  /* 0x000000fffffff290 */ /* 0x000fe2000fffe0ff */
[----:B--23--:R-:W-:Y:S11]  /*74d0*/  @!P1 BRA `(.L_x_136) ;  /* 0x0000000000849947 */ /* 0x00cff60003800000 */
[----:B------:R-:W-:Y:S01]  /*74e0*/  ISETP.NE.U32.AND P0, PT, RZ, UR56, PT ;  /* 0x00000038ff007c0c */ /* 0x000fe2000bf05070 */
[----:B------:R-:W-:Y:S01]  /*74f0*/  BSSY B0, `(.L_x_137) ;  /* 0x0000012000007945 */ /* 0x000fe20003800000 */
[----:B------:R-:W-:Y:S02]  /*7500*/  FSETP.NEU.AND P2, PT, R39, RZ, PT ;  /* 0x000000ff2700720b */ /* 0x000fe40003f4d000 */
[----:B------:R-:W-:Y:S02]  /*7510*/  CS2R R26, SRZ ;  /* 0x00000000001a7805 */ /* 0x000fe4000001ff00 */
[----:B------:R-:W-:Y:S02]  /*7520*/  ISETP.NE.AND.EX P0, PT, RZ, UR57, PT, P0 ;  /* 0x00000039ff007c0c */ /* 0x000fe4000bf05300 */
[----:B------:R-:W-:Y:S02]  /*7530*/  CS2R R24, SRZ ;  /* 0x0000000000187805 */ /* 0x000fe4000001ff00 */
[----:B------:R-:W-:Y:S02]  /*7540*/  LOP3.LUT P1, RZ, R80, 0xff, RZ, 0xc0, !PT ;  /* 0x000000ff50ff7812 */ /* 0x000fe4000782c0ff */
[----:B------:R-:W-:Y:S02]  /*7550*/  CS2R R18, SRZ ;  /* 0x0000000000127805 */ /* 0x000fe4000001ff00 */
[----:B------:R-:W-:Y:S02]  /*7560*/  SEL R0, RZ, 0xffffffff, P2 ;  /* 0xffffffffff007807 */ /* 0x000fe40001000000 */
[----:B------:R-:W-:Y:S02]  /*7570*/  CS2R R16, SRZ ;  /* 0x0000000000107805 */ /* 0x000fe4000001ff00 */
[----:B------:R-:W-:Y:S04]  /*7580*/  SEL R3, RZ, 0xffffffff, P0 ;  /* 0xffffffffff037807 */ /* 0x000fe80000000000 */
[----:B------:R-:W-:Y:S04]  /*7590*/  @P3 SEL R0, R3, R0, !P1 ;  /* 0x0000000003003207 */ /* 0x000fe80004800000 */
[----:B------:R-:W-:Y:S04]  /*75a0*/  LOP3.LUT R0, R0, 0x1, RZ, 0xc0, !PT ;  /* 0x0000000100007812 */ /* 0x000fe800078ec0ff */
[----:B------:R-:W-:Y:S01]  /*75b0*/  ISETP.NE.U32.AND P0, PT, R0, 0x1, PT ;  /* 0x000000010000780c */ /* 0x000fe20003f05070 */
[----:B------:R-:W-:Y:S01]  /*75c0*/  @!UPT UIADD3 URZ, UPT, UPT, URZ, URZ, URZ ;  /* 0x000000fffffff290 */ /* 0x000fe2000fffe0ff */
[----:B------:R-:W-:Y:S11]  /*75d0*/  @!P5 BRA `(.L_x_138) ;  /* 0x00000000000cd947 */ /* 0x000ff60003800000 */
[----:B------:R-:W-:Y:S04]  /*75e0*/  SHF.L.U32 R3, R84, 0x1f, RZ ;  /* 0x0000001f54037819 */ /* 0x000fe800000006ff */
[----:B------:R-:W1:Y:S02]  /*75f0*/  SYNCS.PHASECHK.TRANS64.TRYWAIT P1, [UR44+0x240], R3 ;  /* 0x00024003ff0075a7 */ /* 0x000e64000802112c */
[----:B-1----:R-:W-:Y:S05]  /*7600*/  @!P1 BRA `(.L_x_139) ;  /* 0x0000002000a09947 */ /* 0x002fea0003800000 */
.L_x_138:
[----:B------:R-:W-:Y:S05]  /*7610*/  BSYNC B0 ;  /* 0x0000000000007941 */ /* 0x000fea0003800000 */
.L_x_137:
[----:B------:R-:W2:Y:S01]  /*7620*/  S2UR UR5, SR_CgaCtaId ;  /* 0x00000000000579c3 */ /* 0x000ea20000008800 */
[----:B------:R3:W1:Y:S01]  /*7630*/  @P0 LDS.128 R24, [R79+UR44+0x400] ;  /* 0x0004002c4f180984 */ /* 0x0006620008000c00 */
[----:B------:R-:W-:Y:S01]  /*7640*/  UIADD3 UR4, UPT, UPT, UR44, 0x248, URZ ;  /* 0x000002482c047890 */ /* 0x000fe2000fffe0ff */
[----:B------:R-:W-:Y:S02]  /*7650*/  LOP3.LUT R84, R84, 0x1, RZ, 0x3c, !PT ;  /* 0x0000000154547812 */ /* 0x000fe400078e3cff */
[----:B------:R3:W1:Y:S01]  /*7660*/  @P0 LDS.128 R16, [R78+0x10] ;  /* 0x000010004e100984 */ /* 0x0006620000000c00 */
[----:B------:R-:W-:Y:S01]  /*7670*/  @!PT LDS RZ, [RZ] ;  /* 0x00000000fffff984 */ /* 0x000fe20000000800 */
[----:B------:R-:W-:Y:S01]  /*7680*/  @!PT LDS RZ, [RZ] ;  /* 0x00000000fffff984 */ /* 0x000fe20000000800 */
[----:B------:R-:W-:Y:S01]  /*7690*/  @!PT LDS RZ, [RZ] ;  /* 0x00000000fffff984 */ /* 0x000fe20000000800 */
[----:B------:R-:W-:Y:S01]  /*76a0*/  @!PT LDS RZ, [RZ] ;  /* 0x00000000fffff984 */ /* 0x000fe20000000800 */
[----:B------:R5:W-:Y:S06]  /*76b0*/  MEMBAR.ALL.CTA ;  /* 0x0000000000007992 */ /* 0x000bec0000008000 */
[----:B-----5:R-:W5:Y:S01]  /*76c0*/  FENCE.VIEW.ASYNC.S ;  /* 0x00000000000073c6 */ /* 0x020f620000000000 */
[----:B--2---:R-:W-:Y:S09]  /*76d0*/  UPRMT UR4, UR5, 0x654, UR4 ;  /* 0x0000065405047896 */ /* 0x004ff20008000004 */
[----:B---3-5:R-:W-:Y:S03]  /*76e0*/  SYNCS.ARRIVE.TRANS64.RED.A1T0 RZ, [UR4], RZ ;  /* 0x000000ffffff79a7 */ /* 0x028fe60008100404 */
.L_x_136:
[----:B------:R-:W-:Y:S05]  /*76f0*/  BSYNC B1 ;  /* 0x0000000000017941 */ /* 0x000fea0003800000 */
.L_x_135:
[----:B-1----:R-:W-:Y:S04]  /*7700*/  SHF.R.U32.HI R0, RZ, 0x15, R2 ;  /* 0x00000015ff007819 */ /* 0x002fe80000011602 */
[----:B------:R-:W-:Y:S01]  /*7710*/  LOP3.LUT P0, RZ, R0, 0x3, R81, 0x48, !PT ;  /* 0x0000000300ff7812 */ /* 0x000fe20007804851 */
[----:B------:R-:W-:Y:S01]  /*7720*/  @!UPT UIADD3 URZ, UPT, UPT, URZ, URZ, URZ ;  /* 0x000000fffffff290 */ /* 0x000fe2000fffe0ff */
[----:B------:R-:W-:Y:S11]  /*7730*/  @P4 BRA `(.L_x_140) ;  /* 0x0000000000084947 */ /* 0x000ff60003800000 */
[----:B------:R-:W1:Y:S02]  /*7740*/  SYNCS.PHASECHK.TRANS64.TRYWAIT P1, [R82+URZ+0x280], R4 ;  /* 0x00028004520075a7 */ /* 0x000e6400080211ff */
[----:B-1----:R-:W-:Y:S05]  /*7750*/  @!P1 BRA `(.L_x_141) ;  /* 0x0000002000649947 */ /* 0x002fea0003800000 */
.L_x_140:
[----:B------:R-:W-:Y:S05]  /*7760*/  @!P0 BRA `(.L_x_142) ;  /* 0x0000000000408947 */ /* 0x000fea0003800000 */
[----:B------:R-:W2:Y:S01]  /*7770*/  LDCU.64 UR8, c[0x4][0x70] ;  /* 0x01000e00ff0877ac */ /* 0x000ea20008000a00 */
[----:B------:R-:W-:Y:S01]  /*7780*/  MOV R15, 0x0 ;  /* 0x00000000000f7802 */ /* 0x000fe20000000f00 */
[----:B------:R-:W-:Y:S02]  /*7790*/  HFMA2 R12, -RZ, RZ, 0, 5.9604644775390625e-08 ;  /* 0x00000001ff0c7431 */ /* 0x000fe400000001ff */
[----:B------:R-:W-:Y:S02]  /*77a0*/  IMAD.MOV.U32 R8, RZ, RZ, 0x192 ;  /* 0x00000192ff087424 */ /* 0x000fe400078e00ff */
[----:B------:R-:W-:Y:S01]  /*77b0*/  IMAD.MOV.U32 R13, RZ, RZ, RZ ;  /* 0x000000ffff0d7224 */ /* 0x000fe200078e00ff */
[----:B------:R-:W3:Y:S01]  /*77c0*/  LDCU.64 UR6, c[0x4][0x78] ;  /* 0x01000f00ff0677ac */ /* 0x000ee20008000a00 */
[----:B------:R-:W4:Y:S01]  /*77d0*/  LDC.64 R14, c[0x4][R15] ;  /* 0x010000000f0e7b82 */ /* 0x000f220000000a00 */
[----:B------:R-:W5:Y:S01]  /*77e0*/  LDCU.64 UR4, c[0x4][0x10] ;  /* 0x01000200ff0477ac */ /* 0x000f620008000a00 */
[----:B--2---:R-:W-:Y:S01]  /*77f0*/  MOV R5, UR9 ;  /* 0x0000000900057c02 */ /* 0x004fe20008000f00 */
[----:B-1----:R-:W-:Y:S01]  /*7800*/  IMAD.U32 R4, RZ, RZ, UR8 ;  /* 0x00000008ff047e24 */ /* 0x002fe2000f8e00ff */
[----:B---3--:R-:W-:Y:S01]  /*7810*/  MOV R7, UR7 ;  /* 0x0000000700077c02 */ /* 0x008fe20008000f00 */
[----:B------:R-:W-:Y:S01]  /*7820*/  IMAD.U32 R6, RZ, RZ, UR6 ;  /* 0x00000006ff067e24 */ /* 0x000fe2000f8e00ff */
[----:B-----5:R-:W-:Y:S01]  /*7830*/  MOV R11, UR5 ;  /* 0x00000005000b7c02 */ /* 0x020fe20008000f00 */
[----:B------:R-:W-:Y:S02]  /*7840*/  IMAD.U32 R10, RZ, RZ, UR4 ;  /* 0x00000004ff0a7e24 */ /* 0x000fe4000f8e00ff */
[----:B------:R-:W-:Y:S07]  /*7850*/  LEPC R20, `(.L_x_142) ;  /* 0x000000001014794e */ /* 0x000fee0000000000 */
[----:B----4-:R-:W-:Y:S05]  /*7860*/  CALL.ABS.NOINC R14 ;  /* 0x000000000e007343 */ /* 0x010fea0003c00000 */
.L_x_142:
[----:B------:R-:W-:Y:S01]  /*7870*/  LOP3.LUT P0, RZ, R69, 0x60, RZ, 0xc0, !PT ;  /* 0x0000006045ff7812 */ /* 0x000fe2000780c0ff */
[----:B------:R-:W-:Y:S05]  /*7880*/  WARPSYNC.ALL ;  /* 0x0000000000007948 */ /* 0x000fea0003800000 */
[----:B------:R-:W-:Y:S01]  /*7890*/  R2UR UR4, R2 ;  /* 0x00000000020472ca */ /* 0x000fe200000e0000 */
[----:B------:R-:W-:Y:S01]  /*78a0*/  BSSY.RECONVERGENT B0, `(.L_x_143) ;  /* 0x000009d000007945 */ /* 0x000fe20003800200 */
[-C--:B------:R-:W-:Y:S02]  /*78b0*/  F2FP.F16.E4M3.UNPACK_B R2, R24.reuse ;  /* 0x00000018ff02723e */ /* 0x080fe400020006ff */
[-C--:B-1----:R-:W-:Y:S02]  /*78c0*/  F2FP.F16.E4M3.UNPACK_B R4, R25.reuse ;  /* 0x00000019ff04723e */ /* 0x082fe400020006ff */
[----:B------:R-:W-:Y:S01]  /*78d0*/  F2FP.F16.E4M3.UNPACK_B R24, R24.H1 ;  /* 0x00000018ff18723e */ /* 0x000fe200030006ff */
[----:B------:R-:W-:Y:S01]  /*78e0*/  HADD2.F32 R0, -RZ, R2.H0_H0 ;  /* 0x20000002ff007230 */ /* 0x000fe20000004100 */
[----:B------:R-:W-:Y:S01]  /*78f0*/  F2FP.F16.E4M3.UNPACK_B R25, R25.H1 ;  /* 0x00000019ff19723e */ /* 0x000fe200030006ff */
[----:B------:R-:W-:Y:S01]  /*7900*/  HADD2.F32 R41, -RZ, R4.H0_H0 ;  /* 0x20000004ff297230 */ /* 0x000fe20000004100 */
[-C--:B------:R-:W-:Y:S01]  /*7910*/  F2FP.F16.E4M3.UNPACK_B R46, R26.reuse ;  /* 0x0000001aff2e723e */ /* 0x080fe200020006ff */
[--C-:B------:R-:W-:Y:S01]  /*7920*/  HADD2.F32 R3, -RZ, R24.reuse.H0_H0 ;  /* 0x20000018ff037230 */ /* 0x100fe20000004100 */
[----:B------:R-:W-:Y:S01]  /*7930*/  F2FP.F16.E4M3.UNPACK_B R48, R26.H1 ;  /* 0x0000001aff30723e */ /* 0x000fe200030006ff */
[----:B------:R-:W-:Y:S01]  /*7940*/  HADD2.F32 R40, -RZ, R24.H1_H1 ;  /* 0x30000018ff287230 */ /* 0x000fe20000004100 */
[-C--:B------:R-:W-:Y:S01]  /*7950*/  F2FP.F16.E4M3.UNPACK_B R50, R27.reuse ;  /* 0x0000001bff32723e */ /* 0x080fe200020006ff */
[----:B------:R-:W-:Y:S01]  /*7960*/  HADD2.F32 R42, -RZ, R4.H1_H1 ;  /* 0x30000004ff2a7230 */ /* 0x000fe20000004100 */
[----:B------:R-:W-:Y:S01]  /*7970*/  F2FP.F16.E4M3.UNPACK_B R52, R27.H1 ;  /* 0x0000001bff34723e */ /* 0x000fe200030006ff */
[--C-:B------:R-:W-:Y:S01]  /*7980*/  HADD2.F32 R43, -RZ, R25.reuse.H0_H0 ;  /* 0x20000019ff2b7230 */ /* 0x100fe20000004100 */
[-C--:B------:R-:W-:Y:S01]  /*7990*/  F2FP.F16.E4M3.UNPACK_B R54, R16.reuse ;  /* 0x00000010ff36723e */ /* 0x080fe200020006ff */
[----:B------:R-:W-:Y:S01]  /*79a0*/  HADD2.F32 R44, -RZ, R25.H1_H1 ;  /* 0x30000019ff2c7230 */ /* 0x000fe20000004100 */
[----:B------:R-:W-:Y:S01]  /*79b0*/  F2FP.F16.E4M3.UNPACK_B R56, R16.H1 ;  /* 0x00000010ff38723e */ /* 0x000fe200030006ff */
[----:B------:R-:W-:Y:S01]  /*79c0*/  HADD2.F32 R2, -RZ, R2.H1_H1 ;  /* 0x30000002ff027230 */ /* 0x000fe20000004100 */
[-C--:B------:R-:W-:Y:S01]  /*79d0*/  F2FP.F16.E4M3.UNPACK_B R58, R17.reuse ;  /* 0x00000011ff3a723e */ /* 0x080fe200020006ff */
[--C-:B------:R-:W-:Y:S01]  /*79e0*/  HADD2.F32 R45, -RZ, R46.reuse.H0_H0 ;  /* 0x2000002eff2d7230 */ /* 0x100fe20000004100 */
        /* <DEDUP_REMOVED lines=10> */
[----:B------:R-:W1:Y:S01]  /*7a90*/  LDTM.x32 R4, tmem[UR4] ;  /* 0x00000004000479ee */ /* 0x000e6200082c0000 */
[----:B------:R-:W-:Y:S01]  /*7aa0*/  NOP ;  /* 0x0000000000007918 */ /* 0x000fe20000000000 */
[----:B------:R-:W-:Y:S01]  /*7ab0*/  IADD3 R82, PT, PT, R82, 0x2a0, RZ ;  /* 0x000002a052527810 */ /* 0x000fe20007ffe0ff */
[--C-:B------:R-:W-:Y:S01]  /*7ac0*/  HADD2.F32 R53, -RZ, R54.reuse.H0_H0 ;  /* 0x20000036ff357230 */ /* 0x100fe20000004100 */
[----:B------:R-:W-:Y:S01]  /*7ad0*/  IADD3 R36, PT, PT, R36, 0x1, RZ ;  /* 0x0000000124247810 */ /* 0x000fe20007ffe0ff */
[----:B------:R-:W-:Y:S01]  /*7ae0*/  HADD2.F32 R54, -RZ, R54.H1_H1 ;  /* 0x30000036ff367230 */ /* 0x000fe20000004100 */
[----:B------:R-:W-:Y:S01]  /*7af0*/  LOP3.LUT R82, R82, 0xfefffff8, RZ, 0xc0, !PT ;  /* 0xfefffff852527812 */ /* 0x000fe200078ec0ff */
[--C-:B------:R-:W-:Y:S02]  /*7b00*/  HADD2.F32 R57, -RZ, R58.reuse.H0_H0 ;  /* 0x2000003aff397230 */ /* 0x100fe40000004100 */
[----:B------:R-:W-:Y:S01]  /*7b10*/  HADD2.F32 R58, -RZ, R58.H1_H1 ;  /* 0x3000003aff3a7230 */ /* 0x000fe20000004100 */
[----:B-1----:R1:W-:Y:S01]  /*7b20*/  SYNCS.ARRIVE.TRANS64.RED.A1T0 RZ, [R82+URZ], RZ ;  /* 0x000000ff52ff79a7 */ /* 0x0023e200081004ff */
[--C-:B------:R-:W-:Y:S02]  /*7b30*/  HADD2.F32 R61, -RZ, R62.reuse.H0_H0 ;  /* 0x2000003eff3d7230 */ /* 0x100fe40000004100 */
[----:B------:R-:W-:Y:S02]  /*7b40*/  HADD2.F32 R62, -RZ, R62.H1_H1 ;  /* 0x3000003eff3e7230 */ /* 0x000fe40000004100 */
[--C-:B------:R-:W-:Y:S02]  /*7b50*/  HADD2.F32 R65, -RZ, R66.reuse.H0_H0 ;  /* 0x20000042ff417230 */ /* 0x100fe40000004100 */
[----:B------:R-:W-:Y:S02]  /*7b60*/  HADD2.F32 R66, -RZ, R66.H1_H1 ;  /* 0x30000042ff427230 */ /* 0x000fe40000004100 */
[--C-:B------:R-:W-:Y:S02]  /*7b70*/  HADD2.F32 R51, -RZ, R52.reuse.H0_H0 ;  /* 0x20000034ff337230 */ /* 0x100fe40000004100 */
[----:B------:R-:W-:Y:S02]  /*7b80*/  HADD2.F32 R52, -RZ, R52.H1_H1 ;  /* 0x30000034ff347230 */ /* 0x000fe40000004100 */
[--C-:B------:R-:W-:Y:S02]  /*7b90*/  HADD2.F32 R55, -RZ, R56.reuse.H0_H0 ;  /* 0x20000038ff377230 */ /* 0x100fe40000004100 */
[C---:B----4-:R-:W-:Y:S01]  /*7ba0*/  FMUL R4, R38.reuse, R4 ;  /* 0x0000000426047220 */ /* 0x050fe20000400000 */
[C---:B------:R-:W-:Y:S01]  /*7bb0*/  FMUL R5, R38.reuse, R5 ;  /* 0x0000000526057220 */ /* 0x040fe20000400000 */
[C---:B------:R-:W-:Y:S01]  /*7bc0*/  FMUL R8, R38.reuse, R8 ;  /* 0x0000000826087220 */ /* 0x040fe20000400000 */
[C---:B------:R-:W-:Y:S01]  /*7bd0*/  FMUL R9, R38.reuse, R9 ;  /* 0x0000000926097220 */ /* 0x040fe20000400000 */
[C---:B------:R-:W-:Y:S01]  /*7be0*/  FFMA R4, R39.reuse, R0, R4 ;  /* 0x0000000027047223 */ /* 0x040fe20000000004 */
[C---:B------:R-:W-:Y:S01]  /*7bf0*/  FFMA R5, R39.reuse, R2, R5 ;  /* 0x0000000227057223 */ /* 0x040fe20000000005 */
[C---:B------:R-:W-:Y:S01]  /*7c00*/  FMUL R12, R38.reuse, R12 ;  /* 0x0000000c260c7220 */ /* 0x040fe20000400000 */
        /* <DEDUP_REMOVED lines=15> */
[C---:B------:R-:W-:Y:S01]  /*7d00*/  FFMA R6, R39.reuse, R3, R6 ;  /* 0x0000000327067223 */ /* 0x040fe20000000006 */
[C---:B------:R-:W-:Y:S01]  /*7d10*/  FFMA R7, R39.reuse, R40, R7 ;  /* 0x0000002827077223 */ /* 0x040fe20000000007 */
[C---:B------:R-:W-:Y:S01]  /*7d20*/  FFMA R8, R39.reuse, R41, R8 ;  /* 0x0000002927087223 */ /* 0x040fe20000000008 */
[C---:B------:R-:W-:Y:S01]  /*7d30*/  FFMA R9, R39.reuse, R42, R9 ;  /* 0x0000002a27097223 */ /* 0x040fe20000000009 */
[C---:B------:R-:W-:Y:S01]  /*7d40*/  FFMA R10, R39.reuse, R43, R10 ;  /* 0x0000002b270a7223 */ /* 0x040fe2000000000a */
[C---:B------:R-:W-:Y:S01]  /*7d50*/  FFMA R11, R39.reuse, R44, R11 ;  /* 0x0000002c270b7223 */ /* 0x040fe2000000000b */
[C---:B------:R-:W-:Y:S01]  /*7d60*/  FFMA R12, R39.reuse, R45, R12 ;  /* 0x0000002d270c7223 */ /* 0x040fe2000000000c */
[----:B------:R-:W-:Y:S01]  /*7d70*/  FFMA R13, R39, R46, R13 ;  /* 0x0000002e270d7223 */ /* 0x000fe2000000000d */
[----:B------:R-:W-:Y:S01]  /*7d80*/  F2FP.SATFINITE.E4M3.F32.PACK_AB_MERGE_C R6, R7, R6, RZ ;  /* 0x000000060706723e */ /* 0x000fe200048070ff */
[C---:B------:R-:W-:Y:S01]  /*7d90*/  FMUL R14, R38.reuse, R14 ;  /* 0x0000000e260e7220 */ /* 0x040fe20000400000 */
[----:B------:R-:W-:Y:S01]  /*7da0*/  F2FP.SATFINITE.E4M3.F32.PACK_AB_MERGE_C R10, R11, R10, RZ ;  /* 0x0000000a0b0a723e */ /* 0x000fe200048070ff */
[C---:B------:R-:W-:Y:S01]  /*7db0*/  FMUL R15, R38.reuse, R15 ;  /* 0x0000000f260f7220 */ /* 0x040fe20000400000 */
[----:B------:R-:W-:Y:S01]  /*7dc0*/  F2FP.SATFINITE.E4M3.F32.PACK_AB_MERGE_C R4, R5, R4, R6 ;  /* 0x000000040504723e */ /* 0x000fe20004807006 */
[----:B------:R-:W-:Y:S01]  /*7dd0*/  FFMA R14, R39, R47, R14 ;  /* 0x0000002f270e7223 */ /* 0x000fe2000000000e */
[----:B------:R-:W-:Y:S01]  /*7de0*/  F2FP.SATFINITE.E4M3.F32.PACK_AB_MERGE_C R5, R9, R8, R10 ;  /* 0x000000080905723e */ /* 0x000fe2000480700a */
[C---:B------:R-:W-:Y:S01]  /*7df0*/  FFMA R15, R39.reuse, R48, R15 ;  /* 0x00000030270f7223 */ /* 0x040fe2000000000f */
[C---:B------:R-:W-:Y:S01]  /*7e00*/  FFMA R16, R39.reuse, R49, R16 ;  /* 0x0000003127107223 */ /* 0x040fe20000000010 */
[C---:B------:R-:W-:Y:S01]  /*7e10*/  FFMA R17, R39.reuse, R50, R17 ;  /* 0x0000003227117223 */ /* 0x040fe20000000011 */
[C---:B------:R-:W-:Y:S01]  /*7e20*/  FMUL R18, R38.reuse, R18 ;  /* 0x0000001226127220 */ /* 0x040fe20000400000 */
[C---:B------:R-:W-:Y:S01]  /*7e30*/  FMUL R19, R38.reuse, R19 ;  /* 0x0000001326137220 */ /* 0x040fe20000400000 */
[----:B------:R-:W-:Y:S02]  /*7e40*/  HADD2.F32 R56, -RZ, R56.H1_H1 ;  /* 0x30000038ff387230 */ /* 0x000fe40000004100 */
[C---:B------:R-:W-:Y:S01]  /*7e50*/  FMUL R22, R38.reuse, R22 ;  /* 0x0000001626167220 */ /* 0x040fe20000400000 */
[C---:B------:R-:W-:Y:S01]  /*7e60*/  FFMA R18, R39.reuse, R51, R18 ;  /* 0x0000003327127223 */ /* 0x040fe20000000012 */
[C---:B------:R-:W-:Y:S01]  /*7e70*/  FFMA R19, R39.reuse, R52, R19 ;  /* 0x0000003427137223 */ /* 0x040fe20000000013 */
[C---:B------:R-:W-:Y:S01]  /*7e80*/  FMUL R23, R38.reuse, R23 ;  /* 0x0000001726177220 */ /* 0x040fe20000400000 */
[C---:B------:R-:W-:Y:S01]  /*7e90*/  FFMA R20, R39.reuse, R53, R20 ;  /* 0x0000003527147223 */ /* 0x040fe20000000014 */
[C---:B------:R-:W-:Y:S01]  /*7ea0*/  FFMA R21, R39.reuse, R54, R21 ;  /* 0x0000003627157223 */ /* 0x040fe20000000015 */
[--C-:B------:R-:W-:Y:S02]  /*7eb0*/  HADD2.F32 R59, -RZ, R60.reuse.H0_H0 ;  /* 0x2000003cff3b7230 */ /* 0x100fe40000004100 */
[C---:B------:R-:W-:Y:S01]  /*7ec0*/  FFMA R22, R39.reuse, R55, R22 ;  /* 0x0000003727167223 */ /* 0x040fe20000000016 */
[----:B------:R-:W-:Y:S02]  /*7ed0*/  HADD2.F32 R60, -RZ, R60.H1_H1 ;  /* 0x3000003cff3c7230 */ /* 0x000fe40000004100 */
[C---:B------:R-:W-:Y:S01]  /*7ee0*/  FMUL R3, R38.reuse, R26 ;  /* 0x0000001a26037220 */ /* 0x040fe20000400000 */
        /* <DEDUP_REMOVED lines=16> */
[----:B------:R-:W-:Y:S01]  /*7ff0*/  FFMA R31, R39, R64, R31 ;  /* 0x00000040271f7223 */ /* 0x000fe2000000001f */
[----:B------:R-:W-:Y:S01]  /*8000*/  FMUL R35, R38, R35 ;  /* 0x0000002326237220 */ /* 0x000fe20000400000 */
[----:B------:R-:W-:Y:S01]  /*8010*/  F2FP.SATFINITE.E4M3.F32.PACK_AB_MERGE_C R14, R15, R14, RZ ;  /* 0x0000000e0f0e723e */ /* 0x000fe200048070ff */
[----:B------:R-:W-:Y:S01]  /*8020*/  FFMA R28, R39, R65, R28 ;  /* 0x00000041271c7223 */ /* 0x000fe2000000001c */
[----:B------:R-:W-:Y:S01]  /*8030*/  F2FP.SATFINITE.E4M3.F32.PACK_AB_MERGE_C R7, R19, R18, RZ ;  /* 0x000000121307723e */ /* 0x000fe200048070ff */
[C---:B------:R-:W-:Y:S01]  /*8040*/  FFMA R29, R39.reuse, R66, R29 ;  /* 0x00000042271d7223 */ /* 0x040fe2000000001d */
[----:B------:R-:W-:Y:S01]  /*8050*/  FFMA R30, R39, R67, R30 ;  /* 0x00000043271e7223 */ /* 0x000fe2000000001e */
[----:B------:R-:W-:Y:S01]  /*8060*/  F2FP.SATFINITE.E4M3.F32.PACK_AB_MERGE_C R22, R23, R22, RZ ;  /* 0x000000161716723e */ /* 0x000fe200048070ff */
[----:B------:R-:W-:Y:S01]  /*8070*/  FFMA R35, R39, R68, R35 ;  /* 0x0000004427237223 */ /* 0x000fe20000000023 */
[----:B------:R-:W-:Y:S02]  /*8080*/  F2FP.SATFINITE.E4M3.F32.PACK_AB_MERGE_C R6, R13, R12, R14 ;  /* 0x0000000c0d06723e */ /* 0x000fe4000480700e */
[----:B------:R-:W-:Y:S02]  /*8090*/  F2FP.SATFINITE.E4M3.F32.PACK_AB_MERGE_C R7, R17, R16, R7 ;  /* 0x000000101107723e */ /* 0x000fe40004807007 */
[----:B------:R-:W-:Y:S02]  /*80a0*/  F2FP.SATFINITE.E4M3.F32.PACK_AB_MERGE_C R20, R21, R20, R22 ;  /* 0x000000141514723e */ /* 0x000fe40004807016 */
[----:B------:R-:W-:Y:S01]  /*80b0*/  F2FP.SATFINITE.E4M3.F32.PACK_AB_MERGE_C R3, R27, R3, RZ ;  /* 0x000000031b03723e */ /* 0x000fe200048070ff */
[----:B------:R1:W-:Y:S01]  /*80c0*/  STS.128 [R79+UR44+0x1400], R4 ;  /* 0x001400044f007988 */ /* 0x0003e20008000c2c */
[----:B------:R-:W-:Y:S02]  /*80d0*/  F2FP.SATFINITE.E4M3.F32.PACK_AB_MERGE_C R22, R31, R26, RZ ;  /* 0x0000001a1f16723e */ /* 0x000fe400048070ff */
[----:B------:R-:W-:Y:S02]  /*80e0*/  F2FP.SATFINITE.E4M3.F32.PACK_AB_MERGE_C R23, R35, R30, RZ ;  /* 0x0000001e2317723e */ /* 0x000fe400048070ff */
[----:B------:R-:W-:Y:S02]  /*80f0*/  F2FP.SATFINITE.E4M3.F32.PACK_AB_MERGE_C R21, R2, R0, R3 ;  /* 0x000000000215723e */ /* 0x000fe40004807003 */
[----:B------:R-:W-:Y:S02]  /*8100*/  F2FP.SATFINITE.E4M3.F32.PACK_AB_MERGE_C R22, R25, R24, R22 ;  /* 0x000000181916723e */ /* 0x000fe40004807016 */
[----:B------:R-:W-:Y:S05]  /*8110*/  F2FP.SATFINITE.E4M3.F32.PACK_AB_MERGE_C R23, R29, R28, R23 ;  /* 0x0000001c1d17723e */ /* 0x000fea0004807017 */
[----:B------:R1:W-:Y:S01]  /*8120*/  STS.128 [R78+0x1010], R20 ;  /* 0x001010144e007388 */ /* 0x0003e20000000c00 */
[----:B------:R-:W-:Y:S01]  /*8130*/  @!PT LDS RZ, [RZ] ;  /* 0x00000000fffff984 */ /* 0x000fe20000000800 */
[----:B------:R-:W-:Y:S01]  /*8140*/  @!PT LDS RZ, [RZ] ;  /* 0x00000000fffff984 */ /* 0x000fe20000000800 */
[----:B------:R-:W-:Y:S01]  /*8150*/  @!PT LDS RZ, [RZ] ;  /* 0x00000000fffff984 */ /* 0x000fe20000000800 */
[----:B------:R-:W-:Y:S01]  /*8160*/  @!PT LDS RZ, [RZ] ;  /* 0x00000000fffff984 */ /* 0x000fe20000000800 */
[----:B------:R2:W-:Y:S07]  /*8170*/  MEMBAR.ALL.CTA ;  /* 0x0000000000007992 */ /* 0x0005ee0000008000 */
[----:B--2---:R-:W2:Y:S02]  /*8180*/  FENCE.VIEW.ASYNC.S ;  /* 0x00000000000073c6 */ /* 0x004ea40000000000 */
[----:B--2---:R-:W-:Y:S06]  /*8190*/  BAR.SYNC.DEFER_BLOCKING 0x1, 0x80 ;  /* 0x0042000000007b1d */ /* 0x004fec0000010000 */
[----:B------:R-:W-:Y:S05]  /*81a0*/  @P0 BRA `(.L_x_144) ;  /* 0x0000000000300947 */ /* 0x000fea0003800000 */
[----:B------:R-:W-:Y:S02]  /*81b0*/  UIADD3 UR4, UPT, UPT, UR44, 0x1400, URZ ;  /* 0x000014002c047890 */ /* 0x000fe4000fffe0ff */
[----:B------:R-:W-:Y:S02]  /*81c0*/  USHF.L.U32 UR9, UR45, 0x6, URZ ;  /* 0x000000062d097899 */ /* 0x000fe400080006ff */
[----:B------:R-:W-:Y:S02]  /*81d0*/  USHF.L.U32 UR10, UR46, 0x6, URZ ;  /* 0x000000062e0a7899 */ /* 0x000fe400080006ff */
[----:B------:R-:W-:Y:S01]  /*81e0*/  MOV R87, UR4 ;  /* 0x0000000400577c02 */ /* 0x000fe20008000f00 */
[----:B------:R-:W-:Y:S01]  /*81f0*/  UIADD3 UR4, UP0, UPT, UR62, 0x680, URZ ;  /* 0x000006803e047890 */ /* 0x000fe2000ff1e0ff */
[----:B------:R-:W-:Y:S02]  /*8200*/  UMOV UR11, UR36 ;  /* 0x00000024000b7c82 */ /* 0x000fe40008000000 */
[----:B------:R-:W-:Y:S01]  /*8210*/  R2UR UR8, R87 ;  /* 0x00000000570872ca */ /* 0x000fe200000e0000 */
[----:B------:R-:W-:Y:S11]  /*8220*/  UIADD3.X UR5, UPT, UPT, URZ, UR63, URZ, UP0, !UPT ;  /* 0x0000003fff057290 */ /* 0x000ff600087fe4ff */
[----:B------:R-:W-:Y:S01]  /*8230*/  @!UPT UIADD3 URZ, UPT, UPT, URZ, URZ, URZ ;  /* 0x000000fffffff290 */ /* 0x000fe2000fffe0ff */
[----:B------:R2:W-:Y:S01]  /*8240*/  UTMASTG.3D [UR8], [UR4] ;  /* 0x00000008040073b5 */ /* 0x0005e20008010000 */
[----:B------:R0:W-:Y:S01]  /*8250*/  UTMACMDFLUSH ;  /* 0x00000000000079b7 */ /* 0x0001e20000000000 */
[----:B--2---:R-:W-:Y:S04]  /*8260*/  DEPBAR.LE SB0, 0x0 ;  /* 0x000080000000791a */ /* 0x004fe80000000000 */
.L_x_144:
[----:B------:R-:W-:Y:S05]  /*8270*/  BSYNC.RECONVERGENT B0 ;  /* 0x0000000000007941 */ /* 0x000fea0003800200 */
.L_x_143:
[----:B------:R-:W-:Y:S01]  /*8280*/  BAR.SYNC.DEFER_BLOCKING 0x1, 0x80 ;  /* 0x0042000000007b1d */ /* 0x000fe20000010000 */
[----:B------:R-:W-:Y:S01]  /*8290*/  ISETP.NE.AND P0, PT, R83, 0x2, PT ;  /* 0x000000025300780c */ /* 0x000fe20003f05270 */
[----:B------:R-:W-:Y:S01]  /*82a0*/  UISETP.NE.AND UP0, UPT, UR47, URZ, UPT ;  /* 0x000000ff2f00728c */ /* 0x000fe2000bf05270 */
[----:B------:R-:W-:Y:S01]  /*82b0*/  ISETP.NE.AND P1, PT, R36, 0x4, PT ;  /* 0x000000042400780c */ /* 0x000fe20003f25270 */
[----:B------:R-:W-:Y:S01]  /*82c0*/  UIADD3 UR45, UPT, UPT, UR37, UR55, URZ ;  /* 0x00000037252d7290 */ /* 0x000fe2000fffe0ff */
[----:B------:R-:W-:Y:S01]  /*82d0*/  SEL R2, RZ, 0x1, P0 ;  /* 0x00000001ff027807 */ /* 0x000fe20000000000 */
[----:B------:R-:W-:Y:S01]  /*82e0*/  UIADD3 UR46, UPT, UPT, UR38, UR58, URZ ;  /* 0x0000003a262e7290 */ /* 0x000fe2000fffe0ff */
[----:B------:R-:W-:Y:S02]  /*82f0*/  SEL R0, RZ, 0x1, P1 ;  /* 0x00000001ff007807 */ /* 0x000fe40000800000 */
[----:B------:R-:W-:Y:S02]  /*8300*/  LOP3.LUT R85, R85, R2, RZ, 0x3c, !PT ;  /* 0x0000000255557212 */ /* 0x000fe400078e3cff */
[----:B------:R-:W-:Y:S02]  /*8310*/  LOP3.LUT R86, R86, R0, RZ, 0x3c, !PT ;  /* 0x0000000056567212 */ /* 0x000fe400078e3cff */
[----:B------:R-:W-:Y:S02]  /*8320*/  SEL R83, R83, RZ, P0 ;  /* 0x000000ff53537207 */ /* 0x000fe40000000000 */
[----:B------:R-:W-:Y:S01]  /*8330*/  SEL R36, R36, RZ, P1 ;  /* 0x000000ff24247207 */ /* 0x000fe20000800000 */
[----:B------:R-:W-:Y:S01]  /*8340*/  UMOV UR36, UR54 ;  /* 0x0000003600247c82 */ /* 0x000fe20008000000 */
[----:B------:R-:W-:Y:S05]  /*8350*/  BRA.U UP0, `(.L_x_145) ;  /* 0xffffffe500487547 */ /* 0x000fea000b83ffff */
[----:B------:R-:W-:Y:S05]  /*8360*/  EXIT ;  /* 0x000000000000794d */ /* 0x000fea0003800000 */
.L_x_25:
[----:B-1----:R1:W2:Y:S02]  /*8370*/  SYNCS.PHASECHK.TRANS64.TRYWAIT P0, [R0+URZ+0x2d0], R2 ;  /* 0x0002d002000075a7 */ /* 0x0022a400080011ff */
[----:B--2---:R-:W-:Y:S05]  /*8380*/  @!P0 NANOSLEEP.SYNCS 0x989680 ;  /* 0x009896800000895d */ /* 0x004fea0003900000 */
[----:B------:R-:W2:Y:S02]  /*8390*/  @!P0 SYNCS.PHASECHK.TRANS64 P0, [R0+URZ+0x2d0], R2 ;  /* 0x0002d002000085a7 */ /* 0x000ea400080010ff */
[----:B--2---:R-:W-:Y:S05]  /*83a0*/  @!P0 BRA `(.L_x_25) ;  /* 0xfffffffc00f08947 */ /* 0x004fea000383ffff */
[----:B------:R-:W-:Y:S05]  /*83b0*/  BRA `(.L_x_146) ;  /* 0xffffff9800ac7947 */ /* 0x000fea000383ffff */
.L_x_28:
[----:B-1----:R-:W-:-:S07]  /*83c0*/  MOV R0, UR33 ;  /* 0x0000002100007c02 */ /* 0x002fce0008000f00 */
.L_x_147:
[----:B-1----:R1:W2:Y:S02]  /*83d0*/  SYNCS.PHASECHK.TRANS64.TRYWAIT P0, [R0+URZ+0x120], R3 ;  /* 0x00012003000075a7 */ /* 0x0022a400080011ff */
[----:B--2---:R-:W-:Y:S05]  /*83e0*/  @!P0 NANOSLEEP.SYNCS 0x989680 ;  /* 0x009896800000895d */ /* 0x004fea0003900000 */
[----:B------:R-:W2:Y:S02]  /*83f0*/  @!P0 SYNCS.PHASECHK.TRANS64 P0, [R0+URZ+0x120], R3 ;  /* 0x00012003000085a7 */ /* 0x000ea400080010ff */
[----:B--2---:R-:W-:Y:S05]  /*8400*/  @!P0 BRA `(.L_x_147) ;  /* 0xfffffffc00f08947 */ /* 0x004fea000383ffff */
[----:B------:R-:W-:Y:S05]  /*8410*/  BRA `(.L_x_27) ;  /* 0xffffff9800fc7947 */ /* 0x000fea000383ffff */
.L_x_35:
[----:B-1----:R-:W-:-:S07]  /*8420*/  MOV R0, UR17 ;  /* 0x0000001100007c02 */ /* 0x002fce0008000f00 */
.L_x_148:
[----:B-1----:R1:W2:Y:S02]  /*8430*/  SYNCS.PHASECHK.TRANS64.TRYWAIT P0, [R0+URZ+0x120], R3 ;  /* 0x00012003000075a7 */ /* 0x0022a400080011ff */
[----:B--2---:R-:W-:Y:S05]  /*8440*/  @!P0 NANOSLEEP.SYNCS 0x989680 ;  /* 0x009896800000895d */ /* 0x004fea0003900000 */
[----:B------:R-:W2:Y:S02]  /*8450*/  @!P0 SYNCS.PHASECHK.TRANS64 P0, [R0+URZ+0x120], R3 ;  /* 0x00012003000085a7 */ /* 0x000ea400080010ff */
[----:B--2---:R-:W-:Y:S05]  /*8460*/  @!P0 BRA `(.L_x_148) ;  /* 0xfffffffc00f08947 */ /* 0x004fea000383ffff */
[----:B------:R-:W-:Y:S05]  /*8470*/  BRA `(.L_x_34) ;  /* 0xffffff9c00bc7947 */ /* 0x000fea000383ffff */
.L_x_40:
[----:B-1----:R1:W2:Y:S02]  /*8480*/  SYNCS.PHASECHK.TRANS64.TRYWAIT P0, [R3+URZ+0x260], R0 ;  /* 0x00026000030075a7 */ /* 0x0022a400080011ff */
[----:B--2---:R-:W-:Y:S05]  /*8490*/  @!P0 NANOSLEEP.SYNCS 0x989680 ;  /* 0x009896800000895d */ /* 0x004fea0003900000 */
[----:B------:R-:W2:Y:S02]  /*84a0*/  @!P0 SYNCS.PHASECHK.TRANS64 P0, [R3+URZ+0x260], R0 ;  /* 0x00026000030085a7 */ /* 0x000ea400080010ff */
[----:B--2---:R-:W-:Y:S05]  /*84b0*/  @!P0 BRA `(.L_x_40) ;  /* 0xfffffffc00f08947 */ /* 0x004fea000383ffff */
[----:B------:R-:W-:Y:S05]  /*84c0*/  BRA `(.L_x_149) ;  /* 0xffffffa000607947 */ /* 0x000fea000383ffff */
.L_x_44:
[----:B------:R-:W-:-:S07]  /*84d0*/  MOV R0, UR4 ;  /* 0x0000000400007c02 */ /* 0x000fce0008000f00 */
.L_x_150:
[----:B-1----:R1:W2:Y:S02]  /*84e0*/  SYNCS.PHASECHK.TRANS64.TRYWAIT P0, [R0+URZ], R2 ;  /* 0x00000002000075a7 */ /* 0x0022a400080011ff */
[----:B--2---:R-:W-:Y:S05]  /*84f0*/  @!P0 NANOSLEEP.SYNCS 0x989680 ;  /* 0x009896800000895d */ /* 0x004fea0003900000 */
[----:B------:R-:W2:Y:S02]  /*8500*/  @!P0 SYNCS.PHASECHK.TRANS64 P0, [R0+URZ], R2 ;  /* 0x00000002000085a7 */ /* 0x000ea400080010ff */
[----:B--2---:R-:W-:Y:S05]  /*8510*/  @!P0 BRA `(.L_x_150) ;  /* 0xfffffffc00f08947 */ /* 0x004fea000383ffff */
[----:B------:R-:W-:Y:S05]  /*8520*/  BRA `(.L_x_151) ;  /* 0xffffffa800047947 */ /* 0x000fea000383ffff */
.L_x_45:
[----:B------:R-:W-:-:S07]  /*8530*/  MOV R0, UR5 ;  /* 0x0000000500007c02 */ /* 0x000fce0008000f00 */
.L_x_152:
[----:B-1----:R1:W2:Y:S02]  /*8540*/  SYNCS.PHASECHK.TRANS64.TRYWAIT P0, [R0+URZ], R3 ;  /* 0x00000003000075a7 */ /* 0x0022a400080011ff */
[----:B--2---:R-:W-:Y:S05]  /*8550*/  @!P0 NANOSLEEP.SYNCS 0x989680 ;  /* 0x009896800000895d */ /* 0x004fea0003900000 */
[----:B------:R-:W2:Y:S02]  /*8560*/  @!P0 SYNCS.PHASECHK.TRANS64 P0, [R0+URZ], R3 ;  /* 0x00000003000085a7 */ /* 0x000ea400080010ff */
[----:B--2---:R-:W-:Y:S05]  /*8570*/  @!P0 BRA `(.L_x_152) ;  /* 0xfffffffc00f08947 */ /* 0x004fea000383ffff */
[----:B------:R-:W-:Y:S05]  /*8580*/  BRA `(.L_x_153) ;  /* 0xffffffa800107947 */ /* 0x000fea000383ffff */
.L_x_46:
[----:B------:R-:W-:-:S07]  /*8590*/  MOV R0, UR5 ;  /* 0x0000000500007c02 */ /* 0x000fce0008000f00 */
.L_x_154:
[----:B-1----:R1:W2:Y:S02]  /*85a0*/  SYNCS.PHASECHK.TRANS64.TRYWAIT P0, [R0+URZ], R3 ;  /* 0x00000003000075a7 */ /* 0x0022a400080011ff */
[----:B--2---:R-:W-:Y:S05]  /*85b0*/  @!P0 NANOSLEEP.SYNCS 0x989680 ;  /* 0x009896800000895d */ /* 0x004fea0003900000 */
[----:B------:R-:W2:Y:S02]  /*85c0*/  @!P0 SYNCS.PHASECHK.TRANS64 P0, [R0+URZ], R3 ;  /* 0x00000003000085a7 */ /* 0x000ea400080010ff */
[----:B--2---:R-:W-:Y:S05]  /*85d0*/  @!P0 BRA `(.L_x_154) ;  /* 0xfffffffc00f08947 */ /* 0x004fea000383ffff */
[----:B------:R-:W-:Y:S05]  /*85e0*/  BRA `(.L_x_155) ;  /* 0xffffffa8001c7947 */ /* 0x000fea000383ffff */
.L_x_47:
[----:B------:R-:W-:-:S07]  /*85f0*/  MOV R0, UR5 ;  /* 0x0000000500007c02 */ /* 0x000fce0008000f00 */
.L_x_156:
[----:B-1----:R1:W2:Y:S02]  /*8600*/  SYNCS.PHASECHK.TRANS64.TRYWAIT P0, [R0+URZ], R3 ;  /* 0x00000003000075a7 */ /* 0x0022a400080011ff */
[----:B--2---:R-:W-:Y:S05]  /*8610*/  @!P0 NANOSLEEP.SYNCS 0x989680 ;  /* 0x009896800000895d */ /* 0x004fea0003900000 */
[----:B------:R-:W2:Y:S02]  /*8620*/  @!P0 SYNCS.PHASECHK.TRANS64 P0, [R0+URZ], R3 ;  /* 0x00000003000085a7 */ /* 0x000ea400080010ff */
[----:B--2---:R-:W-:Y:S05]  /*8630*/  @!P0 BRA `(.L_x_156) ;  /* 0xfffffffc00f08947 */ /* 0x004fea000383ffff */
[----:B------:R-:W-:Y:S05]  /*8640*/  BRA `(.L_x_157) ;  /* 0xffffffa800287947 */ /* 0x000fea000383ffff */
.L_x_48:
[----:B------:R-:W-:-:S07]  /*8650*/  MOV R0, UR5 ;  /* 0x0000000500007c02 */ /* 0x000fce0008000f00 */
.L_x_158:
[----:B-1----:R1:W2:Y:S02]  /*8660*/  SYNCS.PHASECHK.TRANS64.TRYWAIT P0, [R0+URZ], R3 ;  /* 0x00000003000075a7 */ /* 0x0022a400080011ff */
[----:B--2---:R-:W-:Y:S05]  /*8670*/  @!P0 NANOSLEEP.SYNCS 0x989680 ;  /* 0x009896800000895d */ /* 0x004fea0003900000 */
[----:B------:R-:W2:Y:S02]  /*8680*/  @!P0 SYNCS.PHASECHK.TRANS64 P0, [R0+URZ], R3 ;  /* 0x00000003000085a7 */ /* 0x000ea400080010ff */
[----:B--2---:R-:W-:Y:S05]  /*8690*/  @!P0 BRA `(.L_x_158) ;  /* 0xfffffffc00f08947 */ /* 0x004fea000383ffff */
[----:B------:R-:W-:Y:S05]  /*86a0*/  BRA `(.L_x_159) ;  /* 0xffffffa800347947 */ /* 0x000fea000383ffff */
.L_x_49:
[----:B------:R-:W-:-:S07]  /*86b0*/  MOV R0, UR5 ;  /* 0x0000000500007c02 */ /* 0x000fce0008000f00 */
.L_x_160:
[----:B-1----:R1:W2:Y:S02]  /*86c0*/  SYNCS.PHASECHK.TRANS64.TRYWAIT P0, [R0+URZ], R3 ;  /* 0x00000003000075a7 */ /* 0x0022a400080011ff */
[----:B--2---:R-:W-:Y:S05]  /*86d0*/  @!P0 NANOSLEEP.SYNCS 0x989680 ;  /* 0x009896800000895d */ /* 0x004fea0003900000 */
[----:B------:R-:W2:Y:S02]  /*86e0*/  @!P0 SYNCS.PHASECHK.TRANS64 P0, [R0+URZ], R3 ;  /* 0x00000003000085a7 */ /* 0x000ea400080010ff */
[----:B--2---:R-:W-:Y:S05]  /*86f0*/  @!P0 BRA `(.L_x_160) ;  /* 0xfffffffc00f08947 */ /* 0x004fea000383ffff */
[----:B------:R-:W-:Y:S05]  /*8700*/  BRA `(.L_x_161) ;  /* 0xffffffa800407947 */ /* 0x000fea000383ffff */
.L_x_50:
[----:B------:R-:W-:-:S07]  /*8710*/  MOV R0, UR5 ;  /* 0x0000000500007c02 */ /* 0x000fce0008000f00 */
.L_x_162:
[----:B-1----:R1:W2:Y:S02]  /*8720*/  SYNCS.PHASECHK.TRANS64.TRYWAIT P0, [R0+URZ], R3 ;  /* 0x00000003000075a7 */ /* 0x0022a400080011ff */
[----:B--2---:R-:W-:Y:S05]  /*8730*/  @!P0 NANOSLEEP.SYNCS 0x989680 ;  /* 0x009896800000895d */ /* 0x004fea0003900000 */
[----:B------:R-:W2:Y:S02]  /*8740*/  @!P0 SYNCS.PHASECHK.TRANS64 P0, [R0+URZ], R3 ;  /* 0x00000003000085a7 */ /* 0x000ea400080010ff */
[----:B--2---:R-:W-:Y:S05]  /*8750*/  @!P0 BRA `(.L_x_162) ;  /* 0xfffffffc00f08947 */ /* 0x004fea000383ffff */
[----:B------:R-:W-:Y:S05]  /*8760*/  BRA `(.L_x_163) ;  /* 0xffffffa8004c7947 */ /* 0x000fea000383ffff */
.L_x_51:
[----:B------:R-:W-:-:S07]  /*8770*/  MOV R0, UR5 ;  /* 0x0000000500007c02 */ /* 0x000fce0008000f00 */
.L_x_164:
[----:B-1----:R1:W2:Y:S02]  /*8780*/  SYNCS.PHASECHK.TRANS64.TRYWAIT P0, [R0+URZ], R3 ;  /* 0x00000003000075a7 */ /* 0x0022a400080011ff */
[----:B--2---:R-:W-:Y:S05]  /*8790*/  @!P0 NANOSLEEP.SYNCS 0x989680 ;  /* 0x009896800000895d */ /* 0x004fea0003900000 */
[----:B------:R-:W2:Y:S02]  /*87a0*/  @!P0 SYNCS.PHASECHK.TRANS64 P0, [R0+URZ], R3 ;  /* 0x00000003000085a7 */ /* 0x000ea400080010ff */
[----:B--2---:R-:W-:Y:S05]  /*87b0*/  @!P0 BRA `(.L_x_164) ;  /* 0xfffffffc00f08947 */ /* 0x004fea000383ffff */
[----:B------:R-:W-:Y:S05]  /*87c0*/  BRA `(.L_x_165) ;  /* 0xffffffa800587947 */ /* 0x000fea000383ffff */
.L_x_52:
[----:B------:R-:W-:-:S07]  /*87d0*/  MOV R0, UR5 ;  /* 0x0000000500007c02 */ /* 0x000fce0008000f00 */
.L_x_166:
[----:B-1----:R1:W2:Y:S02]  /*87e0*/  SYNCS.PHASECHK.TRANS64.TRYWAIT P0, [R0+URZ], R3 ;  /* 0x00000003000075a7 */ /* 0x0022a400080011ff */
[----:B--2---:R-:W-:Y:S05]  /*87f0*/  @!P0 NANOSLEEP.SYNCS 0x989680 ;  /* 0x009896800000895d */ /* 0x004fea0003900000 */
[----:B------:R-:W2:Y:S02]  /*8800*/  @!P0 SYNCS.PHASECHK.TRANS64 P0, [R0+URZ], R3 ;  /* 0x00000003000085a7 */ /* 0x000ea400080010ff */
[----:B--2---:R-:W-:Y:S05]  /*8810*/  @!P0 BRA `(.L_x_166) ;  /* 0xfffffffc00f08947 */ /* 0x004fea000383ffff */
[----:B------:R-:W-:Y:S05]  /*8820*/  BRA `(.L_x_167) ;  /* 0xffffffa800647947 */ /* 0x000fea000383ffff */
.L_x_53:
[----:B------:R-:W-:-:S07]  /*8830*/  MOV R0, UR5 ;  /* 0x0000000500007c02 */ /* 0x000fce0008000f00 */
.L_x_168:
[----:B-1----:R1:W2:Y:S02]  /*8840*/  SYNCS.PHASECHK.TRANS64.TRYWAIT P0, [R0+URZ], R3 ;  /* 0x00000003000075a7 */ /* 0x0022a400080011ff */
[----:B--2---:R-:W-:Y:S05]  /*8850*/  @!P0 NANOSLEEP.SYNCS 0x989680 ;  /* 0x009896800000895d */ /* 0x004fea0003900000 */
[----:B------:R-:W2:Y:S02]  /*8860*/  @!P0 SYNCS.PHASECHK.TRANS64 P0, [R0+URZ], R3 ;  /* 0x00000003000085a7 */ /* 0x000ea400080010ff */
[----:B--2---:R-:W-:Y:S05]  /*8870*/  @!P0 BRA `(.L_x_168) ;  /* 0xfffffffc00f08947 */ /* 0x004fea000383ffff */
[----:B------:R-:W-:Y:S05]  /*8880*/  BRA `(.L_x_169) ;  /* 0xffffffa800707947 */ /* 0x000fea000383ffff */
.L_x_54:
[----:B------:R-:W-:-:S07]  /*8890*/  MOV R0, UR5 ;  /* 0x0000000500007c02 */ /* 0x000fce0008000f00 */
.L_x_170:
[----:B-1----:R1:W2:Y:S02]  /*88a0*/  SYNCS.PHASECHK.TRANS64.TRYWAIT P0, [R0+URZ], R3 ;  /* 0x00000003000075a7 */ /* 0x0022a400080011ff */
[----:B--2---:R-:W-:Y:S05]  /*88b0*/  @!P0 NANOSLEEP.SYNCS 0x989680 ;  /* 0x009896800000895d */ /* 0x004fea0003900000 */
[----:B------:R-:W2:Y:S02]  /*88c0*/  @!P0 SYNCS.PHASECHK.TRANS64 P0, [R0+URZ], R3 ;  /* 0x00000003000085a7 */ /* 0x000ea400080010ff */
[----:B--2---:R-:W-:Y:S05]  /*88d0*/  @!P0 BRA `(.L_x_170) ;  /* 0xfffffffc00f08947 */ /* 0x004fea000383ffff */
[----:B------:R-:W-:Y:S05]  /*88e0*/  BRA `(.L_x_171) ;  /* 0xffffffa8007c7947 */ /* 0x000fea000383ffff */
.L_x_55:
[----:B------:R-:W-:-:S07]  /*88f0*/  MOV R0, UR5 ;  /* 0x0000000500007c02 */ /* 0x000fce0008000f00 */
.L_x_172:
[----:B-1----:R1:W2:Y:S02]  /*8900*/  SYNCS.PHASECHK.TRANS64.TRYWAIT P0, [R0+URZ], R3 ;  /* 0x00000003000075a7 */ /* 0x0022a400080011ff */
[----:B--2---:R-:W-:Y:S05]  /*8910*/  @!P0 NANOSLEEP.SYNCS 0x989680 ;  /* 0x009896800000895d */ /* 0x004fea0003900000 */
[----:B------:R-:W2:Y:S02]  /*8920*/  @!P0 SYNCS.PHASECHK.TRANS64 P0, [R0+URZ], R3 ;  /* 0x00000003000085a7 */ /* 0x000ea400080010ff */
[----:B--2---:R-:W-:Y:S05]  /*8930*/  @!P0 BRA `(.L_x_172) ;  /* 0xfffffffc00f08947 */ /* 0x004fea000383ffff */
[----:B------:R-:W-:Y:S05]  /*8940*/  BRA `(.L_x_173) ;  /* 0xffffffa800887947 */ /* 0x000fea000383ffff */
.L_x_56:
[----:B------:R-:W-:-:S07]  /*8950*/  MOV R0, UR5 ;  /* 0x0000000500007c02 */ /* 0x000fce0008000f00 */
.L_x_174:
[----:B-1----:R1:W2:Y:S02]  /*8960*/  SYNCS.PHASECHK.TRANS64.TRYWAIT P0, [R0+URZ], R3 ;  /* 0x00000003000075a7 */ /* 0x0022a400080011ff */
[----:B--2---:R-:W-:Y:S05]  /*8970*/  @!P0 NANOSLEEP.SYNCS 0x989680 ;  /* 0x009896800000895d */ /* 0x004fea0003900000 */
[----:B------:R-:W2:Y:S02]  /*8980*/  @!P0 SYNCS.PHASECHK.TRANS64 P0, [R0+URZ], R3 ;  /* 0x00000003000085a7 */ /* 0x000ea400080010ff */
[----:B--2---:R-:W-:Y:S05]  /*8990*/  @!P0 BRA `(.L_x_174) ;  /* 0xfffffffc00f08947 */ /* 0x004fea000383ffff */
[----:B------:R-:W-:Y:S05]  /*89a0*/  BRA `(.L_x_175) ;  /* 0xffffffa800947947 */ /* 0x000fea000383ffff */
.L_x_57:
[----:B------:R-:W-:-:S07]  /*89b0*/  MOV R0, UR5 ;  /* 0x0000000500007c02 */ /* 0x000fce0008000f00 */
.L_x_176:
[----:B-1----:R1:W2:Y:S02]  /*89c0*/  SYNCS.PHASECHK.TRANS64.TRYWAIT P0, [R0+URZ], R3 ;  /* 0x00000003000075a7 */ /* 0x0022a400080011ff */
[----:B--2---:R-:W-:Y:S05]  /*89d0*/  @!P0 NANOSLEEP.SYNCS 0x989680 ;  /* 0x009896800000895d */ /* 0x004fea0003900000 */
[----:B------:R-:W2:Y:S02]  /*89e0*/  @!P0 SYNCS.PHASECHK.TRANS64 P0, [R0+URZ], R3 ;  /* 0x00000003000085a7 */ /* 0x000ea400080010ff */
[----:B--2---:R-:W-:Y:S05]  /*89f0*/  @!P0 BRA `(.L_x_176) ;  /* 0xfffffffc00f08947 */ /* 0x004fea000383ffff */
[----:B------:R-:W-:Y:S05]  /*8a00*/  BRA `(.L_x_177) ;  /* 0xffffffa800a07947 */ /* 0x000fea000383ffff */
.L_x_58:
[----:B------:R-:W-:-:S07]  /*8a10*/  MOV R0, UR5 ;  /* 0x0000000500007c02 */ /* 0x000fce0008000f00 */
.L_x_178:
[----:B-1----:R1:W2:Y:S02]  /*8a20*/  SYNCS.PHASECHK.TRANS64.TRYWAIT P0, [R0+URZ], R3 ;  /* 0x00000003000075a7 */ /* 0x0022a400080011ff */
[----:B--2---:R-:W-:Y:S05]  /*8a30*/  @!P0 NANOSLEEP.SYNCS 0x989680 ;  /* 0x009896800000895d */ /* 0x004fea0003900000 */
[----:B------:R-:W2:Y:S02]  /*8a40*/  @!P0 SYNCS.PHASECHK.TRANS64 P0, [R0+URZ], R3 ;  /* 0x00000003000085a7 */ /* 0x000ea400080010ff */
[----:B--2---:R-:W-:Y:S05]  /*8a50*/  @!P0 BRA `(.L_x_178) ;  /* 0xfffffffc00f08947 */ /* 0x004fea000383ffff */
[----:B------:R-:W-:Y:S05]  /*8a60*/  BRA `(.L_x_179) ;  /* 0xffffffa800ac7947 */ /* 0x000fea000383ffff */
.L_x_59:
[----:B------:R-:W-:-:S07]  /*8a70*/  MOV R0, UR5 ;  /* 0x0000000500007c02 */ /* 0x000fce0008000f00 */
.L_x_180:
[----:B-1----:R1:W2:Y:S02]  /*8a80*/  SYNCS.PHASECHK.TRANS64.TRYWAIT P0, [R0+URZ], R3 ;  /* 0x00000003000075a7 */ /* 0x0022a400080011ff */
[----:B--2---:R-:W-:Y:S05]  /*8a90*/  @!P0 NANOSLEEP.SYNCS 0x989680 ;  /* 0x009896800000895d */ /* 0x004fea0003900000 */
[----:B------:R-:W2:Y:S02]  /*8aa0*/  @!P0 SYNCS.PHASECHK.TRANS64 P0, [R0+URZ], R3 ;  /* 0x00000003000085a7 */ /* 0x000ea400080010ff */
[----:B--2---:R-:W-:Y:S05]  /*8ab0*/  @!P0 BRA `(.L_x_180) ;  /* 0xfffffffc00f08947 */ /* 0x004fea000383ffff */
[----:B------:R-:W-:Y:S05]  /*8ac0*/  BRA `(.L_x_181) ;  /* 0xffffffa800b87947 */ /* 0x000fea000383ffff */
.L_x_60:
[----:B------:R-:W-:-:S07]  /*8ad0*/  MOV R0, UR5 ;  /* 0x0000000500007c02 */ /* 0x000fce0008000f00 */
.L_x_182:
[----:B-1----:R1:W2:Y:S02]  /*8ae0*/  SYNCS.PHASECHK.TRANS64.TRYWAIT P0, [R0+URZ], R3 ;  /* 0x00000003000075a7 */ /* 0x0022a400080011ff */
[----:B--2---:R-:W-:Y:S05]  /*8af0*/  @!P0 NANOSLEEP.SYNCS 0x989680 ;  /* 0x009896800000895d */ /* 0x004fea0003900000 */
[----:B------:R-:W2:Y:S02]  /*8b00*/  @!P0 SYNCS.PHASECHK.TRANS64 P0, [R0+URZ], R3 ;  /* 0x00000003000085a7 */ /* 0x000ea400080010ff */
[----:B--2---:R-:W-:Y:S05]  /*8b10*/  @!P0 BRA `(.L_x_182) ;  /* 0xfffffffc00f08947 */ /* 0x004fea000383ffff */
[----:B------:R-:W-:Y:S05]  /*8b20*/  BRA `(.L_x_183) ;  /* 0xffffffa800c47947 */ /* 0x000fea000383ffff */
.L_x_61:
[----:B------:R-:W-:-:S07]  /*8b30*/  MOV R0, UR5 ;  /* 0x0000000500007c02 */ /* 0x000fce0008000f00 */
.L_x_184:
[----:B-1----:R1:W2:Y:S02]  /*8b40*/  SYNCS.PHASECHK.TRANS64.TRYWAIT P0, [R0+URZ], R3 ;  /* 0x00000003000075a7 */ /* 0x0022a400080011ff */
[----:B--2---:R-:W-:Y:S05]  /*8b50*/  @!P0 NANOSLEEP.SYNCS 0x989680 ;  /* 0x009896800000895d */ /* 0x004fea0003900000 */
[----:B------:R-:W2:Y:S02]  /*8b60*/  @!P0 SYNCS.PHASECHK.TRANS64 P0, [R0+URZ], R3 ;  /* 0x00000003000085a7 */ /* 0x000ea400080010ff */
[----:B--2---:R-:W-:Y:S05]  /*8b70*/  @!P0 BRA `(.L_x_184) ;  /* 0xfffffffc00f08947 */ /* 0x004fea000383ffff */
[----:B------:R-:W-:Y:S05]  /*8b80*/  BRA `(.L_x_185) ;  /* 0xffffffa800d07947 */ /* 0x000fea000383ffff */
.L_x_62:
[----:B------:R-:W-:-:S07]  /*8b90*/  MOV R0, UR5 ;  /* 0x0000000500007c02 */ /* 0x000fce0008000f00 */
.L_x_186:
[----:B-1----:R1:W2:Y:S02]  /*8ba0*/  SYNCS.PHASECHK.TRANS64.TRYWAIT P0, [R0+URZ], R3 ;  /* 0x00000003000075a7 */ /* 0x0022a400080011ff */
[----:B--2---:R-:W-:Y:S05]  /*8bb0*/  @!P0 NANOSLEEP.SYNCS 0x989680 ;  /* 0x009896800000895d */ /* 0x004fea0003900000 */
[----:B------:R-:W2:Y:S02]  /*8bc0*/  @!P0 SYNCS.PHASECHK.TRANS64 P0, [R0+URZ], R3 ;  /* 0x00000003000085a7 */ /* 0x000ea400080010ff */
[----:B--2---:R-:W-:Y:S05]  /*8bd0*/  @!P0 BRA `(.L_x_186) ;  /* 0xfffffffc00f08947 */ /* 0x004fea000383ffff */
[----:B------:R-:W-:Y:S05]  /*8be0*/  BRA `(.L_x_187) ;  /* 0xffffffa800dc7947 */ /* 0x000fea000383ffff */
.L_x_63:
[----:B------:R-:W-:-:S07]  /*8bf0*/  MOV R0, UR5 ;  /* 0x0000000500007c02 */ /* 0x000fce0008000f00 */
.L_x_188:
[----:B-1----:R1:W2:Y:S02]  /*8c00*/  SYNCS.PHASECHK.TRANS64.TRYWAIT P0, [R0+URZ], R3 ;  /* 0x00000003000075a7 */ /* 0x0022a400080011ff */
[----:B--2---:R-:W-:Y:S05]  /*8c10*/  @!P0 NANOSLEEP.SYNCS 0x989680 ;  /* 0x009896800000895d */ /* 0x004fea0003900000 */
[----:B------:R-:W2:Y:S02]  /*8c20*/  @!P0 SYNCS.PHASECHK.TRANS64 P0, [R0+URZ], R3 ;  /* 0x00000003000085a7 */ /* 0x000ea400080010ff */
[----:B--2---:R-:W-:Y:S05]  /*8c30*/  @!P0 BRA `(.L_x_188) ;  /* 0xfffffffc00f08947 */ /* 0x004fea000383ffff */
[----:B------:R-:W-:Y:S05]  /*8c40*/  BRA `(.L_x_189) ;  /* 0xffffffa800e87947 */ /* 0x000fea000383ffff */
.L_x_64:
[----:B------:R-:W-:-:S07]  /*8c50*/  MOV R0, UR5 ;  /* 0x0000000500007c02 */ /* 0x000fce0008000f00 */
.L_x_190:
[----:B-1----:R1:W2:Y:S02]  /*8c60*/  SYNCS.PHASECHK.TRANS64.TRYWAIT P0, [R0+URZ], R3 ;  /* 0x00000003000075a7 */ /* 0x0022a400080011ff */
[----:B--2---:R-:W-:Y:S05]  /*8c70*/  @!P0 NANOSLEEP.SYNCS 0x989680 ;  /* 0x009896800000895d */ /* 0x004fea0003900000 */
[----:B------:R-:W2:Y:S02]  /*8c80*/  @!P0 SYNCS.PHASECHK.TRANS64 P0, [R0+URZ], R3 ;  /* 0x00000003000085a7 */ /* 0x000ea400080010ff */
[----:B--2---:R-:W-:Y:S05]  /*8c90*/  @!P0 BRA `(.L_x_190) ;  /* 0xfffffffc00f08947 */ /* 0x004fea000383ffff */
[----:B------:R-:W-:Y:S05]  /*8ca0*/  BRA `(.L_x_191) ;  /* 0xffffffa800f47947 */ /* 0x000fea000383ffff */
.L_x_65:
[----:B------:R-:W-:-:S07]  /*8cb0*/  MOV R0, UR5 ;  /* 0x0000000500007c02 */ /* 0x000fce0008000f00 */
.L_x_192:
[----:B-1----:R1:W2:Y:S02]  /*8cc0*/  SYNCS.PHASECHK.TRANS64.TRYWAIT P0, [R0+URZ], R3 ;  /* 0x00000003000075a7 */ /* 0x0022a400080011ff */
[----:B--2---:R-:W-:Y:S05]  /*8cd0*/  @!P0 NANOSLEEP.SYNCS 0x989680 ;  /* 0x009896800000895d */ /* 0x004fea0003900000 */
[----:B------:R-:W2:Y:S02]  /*8ce0*/  @!P0 SYNCS.PHASECHK.TRANS64 P0, [R0+URZ], R3 ;  /* 0x00000003000085a7 */ /* 0x000ea400080010ff */
[----:B--2---:R-:W-:Y:S05]  /*8cf0*/  @!P0 BRA `(.L_x_192) ;  /* 0xfffffffc00f08947 */ /* 0x004fea000383ffff */
[----:B------:R-:W-:Y:S05]  /*8d00*/  BRA `(.L_x_193) ;  /* 0xffffffac00007947 */ /* 0x000fea000383ffff */
.L_x_66:
[----:B------:R-:W-:-:S07]  /*8d10*/  MOV R0, UR5 ;  /* 0x0000000500007c02 */ /* 0x000fce0008000f00 */
.L_x_194:
[----:B-1----:R1:W2:Y:S02]  /*8d20*/  SYNCS.PHASECHK.TRANS64.TRYWAIT P0, [R0+URZ], R3 ;  /* 0x00000003000075a7 */ /* 0x0022a400080011ff */
[----:B--2---:R-:W-:Y:S05]  /*8d30*/  @!P0 NANOSLEEP.SYNCS 0x989680 ;  /* 0x009896800000895d */ /* 0x004fea0003900000 */
[----:B------:R-:W2:Y:S02]  /*8d40*/  @!P0 SYNCS.PHASECHK.TRANS64 P0, [R0+URZ], R3 ;  /* 0x00000003000085a7 */ /* 0x000ea400080010ff */
[----:B--2---:R-:W-:Y:S05]  /*8d50*/  @!P0 BRA `(.L_x_194) ;  /* 0xfffffffc00f08947 */ /* 0x004fea000383ffff */
[----:B------:R-:W-:Y:S05]  /*8d60*/  BRA `(.L_x_195) ;  /* 0xffffffac000c7947 */ /* 0x000fea000383ffff */
.L_x_67:
[----:B------:R-:W-:-:S07]  /*8d70*/  MOV R0, UR5 ;  /* 0x0000000500007c02 */ /* 0x000fce0008000f00 */
.L_x_196:
[----:B-1----:R1:W2:Y:S02]  /*8d80*/  SYNCS.PHASECHK.TRANS64.TRYWAIT P0, [R0+URZ], R3 ;  /* 0x00000003000075a7 */ /* 0x0022a400080011ff */
[----:B--2---:R-:W-:Y:S05]  /*8d90*/  @!P0 NANOSLEEP.SYNCS 0x989680 ;  /* 0x009896800000895d */ /* 0x004fea0003900000 */
[----:B------:R-:W2:Y:S02]  /*8da0*/  @!P0 SYNCS.PHASECHK.TRANS64 P0, [R0+URZ], R3 ;  /* 0x00000003000085a7 */ /* 0x000ea400080010ff */
[----:B--2---:R-:W-:Y:S05]  /*8db0*/  @!P0 BRA `(.L_x_196) ;  /* 0xfffffffc00f08947 */ /* 0x004fea000383ffff */
[----:B------:R-:W-:Y:S05]  /*8dc0*/  BRA `(.L_x_197) ;  /* 0xffffffac00187947 */ /* 0x000fea000383ffff */
.L_x_68:
[----:B------:R-:W-:-:S07]  /*8dd0*/  MOV R0, UR5 ;  /* 0x0000000500007c02 */ /* 0x000fce0008000f00 */
.L_x_198:
[----:B-1----:R1:W2:Y:S02]  /*8de0*/  SYNCS.PHASECHK.TRANS64.TRYWAIT P0, [R0+URZ], R3 ;  /* 0x00000003000075a7 */ /* 0x0022a400080011ff */
[----:B--2---:R-:W-:Y:S05]  /*8df0*/  @!P0 NANOSLEEP.SYNCS 0x989680 ;  /* 0x009896800000895d */ /* 0x004fea0003900000 */
[----:B------:R-:W2:Y:S02]  /*8e00*/  @!P0 SYNCS.PHASECHK.TRANS64 P0, [R0+URZ], R3 ;  /* 0x00000003000085a7 */ /* 0x000ea400080010ff */
[----:B--2---:R-:W-:Y:S05]  /*8e10*/  @!P0 BRA `(.L_x_198) ;  /* 0xfffffffc00f08947 */ /* 0x004fea000383ffff */
[----:B------:R-:W-:Y:S05]  /*8e20*/  BRA `(.L_x_199) ;  /* 0xffffffac00247947 */ /* 0x000fea000383ffff */
.L_x_69:
[----:B------:R-:W-:-:S07]  /*8e30*/  MOV R0, UR5 ;  /* 0x0000000500007c02 */ /* 0x000fce0008000f00 */
.L_x_200:
[----:B-1----:R1:W2:Y:S02]  /*8e40*/  SYNCS.PHASECHK.TRANS64.TRYWAIT P0, [R0+URZ], R3 ;  /* 0x00000003000075a7 */ /* 0x0022a400080011ff */
[----:B--2---:R-:W-:Y:S05]  /*8e50*/  @!P0 NANOSLEEP.SYNCS 0x989680 ;  /* 0x009896800000895d */ /* 0x004fea0003900000 */
[----:B------:R-:W2:Y:S02]  /*8e60*/  @!P0 SYNCS.PHASECHK.TRANS64 P0, [R0+URZ], R3 ;  /* 0x00000003000085a7 */ /* 0x000ea400080010ff */
[----:B--2---:R-:W-:Y:S05]  /*8e70*/  @!P0 BRA `(.L_x_200) ;  /* 0xfffffffc00f08947 */ /* 0x004fea000383ffff */
[----:B------:R-:W-:Y:S05]  /*8e80*/  BRA `(.L_x_201) ;  /* 0xffffffac00307947 */ /* 0x000fea000383ffff */
.L_x_70:
[----:B------:R-:W-:-:S07]  /*8e90*/  MOV R0, UR5 ;  /* 0x0000000500007c02 */ /* 0x000fce0008000f00 */
.L_x_202:
[----:B-1----:R1:W2:Y:S02]  /*8ea0*/  SYNCS.PHASECHK.TRANS64.TRYWAIT P0, [R0+URZ], R3 ;  /* 0x00000003000075a7 */ /* 0x0022a400080011ff */
[----:B--2---:R-:W-:Y:S05]  /*8eb0*/  @!P0 NANOSLEEP.SYNCS 0x989680 ;  /* 0x009896800000895d */ /* 0x004fea0003900000 */
[----:B------:R-:W2:Y:S02]  /*8ec0*/  @!P0 SYNCS.PHASECHK.TRANS64 P0, [R0+URZ], R3 ;  /* 0x00000003000085a7 */ /* 0x000ea400080010ff */
[----:B--2---:R-:W-:Y:S05]  /*8ed0*/  @!P0 BRA `(.L_x_202) ;  /* 0xfffffffc00f08947 */ /* 0x004fea000383ffff */
[----:B------:R-:W-:Y:S05]  /*8ee0*/  BRA `(.L_x_203) ;  /* 0xffffffac003c7947 */ /* 0x000fea000383ffff */
.L_x_71:
[----:B------:R-:W-:-:S07]  /*8ef0*/  MOV R0, UR5 ;  /* 0x0000000500007c02 */ /* 0x000fce0008000f00 */
.L_x_204:
[----:B-1----:R1:W2:Y:S02]  /*8f00*/  SYNCS.PHASECHK.TRANS64.TRYWAIT P0, [R0+URZ], R3 ;  /* 0x00000003000075a7 */ /* 0x0022a400080011ff */
[----:B--2---:R-:W-:Y:S05]  /*8f10*/  @!P0 NANOSLEEP.SYNCS 0x989680 ;  /* 0x009896800000895d */ /* 0x004fea0003900000 */
[----:B------:R-:W2:Y:S02]  /*8f20*/  @!P0 SYNCS.PHASECHK.TRANS64 P0, [R0+URZ], R3 ;  /* 0x00000003000085a7 */ /* 0x000ea400080010ff */
[----:B--2---:R-:W-:Y:S05]  /*8f30*/  @!P0 BRA `(.L_x_204) ;  /* 0xfffffffc00f08947 */ /* 0x004fea000383ffff */
[----:B------:R-:W-:Y:S05]  /*8f40*/  BRA `(.L_x_205) ;  /* 0xffffffac00487947 */ /* 0x000fea000383ffff */
.L_x_72:
[----:B------:R-:W-:-:S07]  /*8f50*/  MOV R0, UR5 ;  /* 0x0000000500007c02 */ /* 0x000fce0008000f00 */
.L_x_206:
[----:B-1----:R1:W2:Y:S02]  /*8f60*/  SYNCS.PHASECHK.TRANS64.TRYWAIT P0, [R0+URZ], R3 ;  /* 0x00000003000075a7 */ /* 0x0022a400080011ff */
[----:B--2---:R-:W-:Y:S05]  /*8f70*/  @!P0 NANOSLEEP.SYNCS 0x989680 ;  /* 0x009896800000895d */ /* 0x004fea0003900000 */
[----:B------:R-:W2:Y:S02]  /*8f80*/  @!P0 SYNCS.PHASECHK.TRANS64 P0, [R0+URZ], R3 ;  /* 0x00000003000085a7 */ /* 0x000ea400080010ff */
[----:B--2---:R-:W-:Y:S05]  /*8f90*/  @!P0 BRA `(.L_x_206) ;  /* 0xfffffffc00f08947 */ /* 0x004fea000383ffff */
[----:B------:R-:W-:Y:S05]  /*8fa0*/  BRA `(.L_x_207) ;  /* 0xffffffac00547947 */ /* 0x000fea000383ffff */
.L_x_73:
[----:B------:R-:W-:-:S07]  /*8fb0*/  MOV R0, UR5 ;  /* 0x0000000500007c02 */ /* 0x000fce0008000f00 */
.L_x_208:
[----:B-1----:R1:W2:Y:S02]  /*8fc0*/  SYNCS.PHASECHK.TRANS64.TRYWAIT P0, [R0+URZ], R3 ;  /* 0x00000003000075a7 */ /* 0x0022a400080011ff */
[----:B--2---:R-:W-:Y:S05]  /*8fd0*/  @!P0 NANOSLEEP.SYNCS 0x989680 ;  /* 0x009896800000895d */ /* 0x004fea0003900000 */
[----:B------:R-:W2:Y:S02]  /*8fe0*/  @!P0 SYNCS.PHASECHK.TRANS64 P0, [R0+URZ], R3 ;  /* 0x00000003000085a7 */ /* 0x000ea400080010ff */
[----:B--2---:R-:W-:Y:S05]  /*8ff0*/  @!P0 BRA `(.L_x_208) ;  /* 0xfffffffc00f08947 */ /* 0x004fea000383ffff */
[----:B------:R-:W-:Y:S05]  /*9000*/  BRA `(.L_x_209) ;  /* 0xffffffac00607947 */ /* 0x000fea000383ffff */
.L_x_74:
[----:B------:R-:W-:-:S07]  /*9010*/  MOV R0, UR5 ;  /* 0x0000000500007c02 */ /* 0x000fce0008000f00 */
.L_x_210:
[----:B-1----:R1:W2:Y:S02]  /*9020*/  SYNCS.PHASECHK.TRANS64.TRYWAIT P0, [R0+URZ], R3 ;  /* 0x00000003000075a7 */ /* 0x0022a400080011ff */
[----:B--2---:R-:W-:Y:S05]  /*9030*/  @!P0 NANOSLEEP.SYNCS 0x989680 ;  /* 0x009896800000895d */ /* 0x004fea0003900000 */
[----:B------:R-:W2:Y:S02]  /*9040*/  @!P0 SYNCS.PHASECHK.TRANS64 P0, [R0+URZ], R3 ;  /* 0x00000003000085a7 */ /* 0x000ea400080010ff */
[----:B--2---:R-:W-:Y:S05]  /*9050*/  @!P0 BRA `(.L_x_210) ;  /* 0xfffffffc00f08947 */ /* 0x004fea000383ffff */
[----:B------:R-:W-:Y:S05]  /*9060*/  BRA `(.L_x_211) ;  /* 0xffffffac006c7947 */ /* 0x000fea000383ffff */
.L_x_75:
[----:B------:R-:W-:-:S07]  /*9070*/  MOV R0, UR5 ;  /* 0x0000000500007c02 */ /* 0x000fce0008000f00 */
.L_x_212:
[----:B-1----:R1:W2:Y:S02]  /*9080*/  SYNCS.PHASECHK.TRANS64.TRYWAIT P0, [R0+URZ], R3 ;  /* 0x00000003000075a7 */ /* 0x0022a400080011ff */
[----:B--2---:R-:W-:Y:S05]  /*9090*/  @!P0 NANOSLEEP.SYNCS 0x989680 ;  /* 0x009896800000895d */ /* 0x004fea0003900000 */
[----:B------:R-:W2:Y:S02]  /*90a0*/  @!P0 SYNCS.PHASECHK.TRANS64 P0, [R0+URZ], R3 ;  /* 0x00000003000085a7 */ /* 0x000ea400080010ff */
[----:B--2---:R-:W-:Y:S05]  /*90b0*/  @!P0 BRA `(.L_x_212) ;  /* 0xfffffffc00f08947 */ /* 0x004fea000383ffff */
[----:B------:R-:W-:Y:S05]  /*90c0*/  BRA `(.L_x_213) ;  /* 0xffffffac00787947 */ /* 0x000fea000383ffff */
.L_x_76:
[----:B------:R-:W-:-:S07]  /*90d0*/  MOV R0, UR5 ;  /* 0x0000000500007c02 */ /* 0x000fce0008000f00 */
.L_x_214:
[----:B-1----:R1:W2:Y:S02]  /*90e0*/  SYNCS.PHASECHK.TRANS64.TRYWAIT P0, [R0+URZ], R3 ;  /* 0x00000003000075a7 */ /* 0x0022a400080011ff */
[----:B--2---:R-:W-:Y:S05]  /*90f0*/  @!P0 NANOSLEEP.SYNCS 0x989680 ;  /* 0x009896800000895d */ /* 0x004fea0003900000 */
[----:B------:R-:W2:Y:S02]  /*9100*/  @!P0 SYNCS.PHASECHK.TRANS64 P0, [R0+URZ], R3 ;  /* 0x00000003000085a7 */ /* 0x000ea400080010ff */
[----:B--2---:R-:W-:Y:S05]  /*9110*/  @!P0 BRA `(.L_x_214) ;  /* 0xfffffffc00f08947 */ /* 0x004fea000383ffff */
[----:B------:R-:W-:Y:S05]  /*9120*/  BRA `(.L_x_215) ;  /* 0xffffffac00847947 */ /* 0x000fea000383ffff */
.L_x_77:
[----:B------:R-:W-:-:S07]  /*9130*/  MOV R0, UR5 ;  /* 0x0000000500007c02 */ /* 0x000fce0008000f00 */
.L_x_216:
[----:B-1----:R1:W2:Y:S02]  /*9140*/  SYNCS.PHASECHK.TRANS64.TRYWAIT P0, [R0+URZ], R3 ;  /* 0x00000003000075a7 */ /* 0x0022a400080011ff */
[----:B--2---:R-:W-:Y:S05]  /*9150*/  @!P0 NANOSLEEP.SYNCS 0x989680 ;  /* 0x009896800000895d */ /* 0x004fea0003900000 */
[----:B------:R-:W2:Y:S02]  /*9160*/  @!P0 SYNCS.PHASECHK.TRANS64 P0, [R0+URZ], R3 ;  /* 0x00000003000085a7 */ /* 0x000ea400080010ff */
[----:B--2---:R-:W-:Y:S05]  /*9170*/  @!P0 BRA `(.L_x_216) ;  /* 0xfffffffc00f08947 */ /* 0x004fea000383ffff */
[----:B------:R-:W-:Y:S05]  /*9180*/  BRA `(.L_x_217) ;  /* 0xffffffac00907947 */ /* 0x000fea000383ffff */
.L_x_78:
[----:B------:R-:W-:-:S07]  /*9190*/  MOV R0, UR5 ;  /* 0x0000000500007c02 */ /* 0x000fce0008000f00 */
.L_x_218:
[----:B-1----:R1:W2:Y:S02]  /*91a0*/  SYNCS.PHASECHK.TRANS64.TRYWAIT P0, [R0+URZ], R3 ;  /* 0x00000003000075a7 */ /* 0x0022a400080011ff */
[----:B--2---:R-:W-:Y:S05]  /*91b0*/  @!P0 NANOSLEEP.SYNCS 0x989680 ;  /* 0x009896800000895d */ /* 0x004fea0003900000 */
[----:B------:R-:W2:Y:S02]  /*91c0*/  @!P0 SYNCS.PHASECHK.TRANS64 P0, [R0+URZ], R3 ;  /* 0x00000003000085a7 */ /* 0x000ea400080010ff */
[----:B--2---:R-:W-:Y:S05]  /*91d0*/  @!P0 BRA `(.L_x_218) ;  /* 0xfffffffc00f08947 */ /* 0x004fea000383ffff */
[----:B------:R-:W-:Y:S05]  /*91e0*/  BRA `(.L_x_219) ;  /* 0xffffffac009c7947 */ /* 0x000fea000383ffff */
.L_x_81:
[----:B-1----:R1:W2:Y:S02]  /*91f0*/  SYNCS.PHASECHK.TRANS64.TRYWAIT P0, [R2+URZ+0x2c0], R4 ;  /* 0x0002c004020075a7 */ /* 0x0022a400080011ff */
[----:B--2---:R-:W-:Y:S05]  /*9200*/  @!P0 NANOSLEEP.SYNCS 0x989680 ;  /* 0x009896800000895d */ /* 0x004fea0003900000 */
[----:B------:R-:W2:Y:S02]  /*9210*/  @!P0 SYNCS.PHASECHK.TRANS64 P0, [R2+URZ+0x2c0], R4 ;  /* 0x0002c004020085a7 */ /* 0x000ea400080010ff */
[----:B--2---:R-:W-:Y:S05]  /*9220*/  @!P0 BRA `(.L_x_81) ;  /* 0xfffffffc00f08947 */ /* 0x004fea000383ffff */
[----:B------:R-:W-:Y:S05]  /*9230*/  BRA `(.L_x_220) ;  /* 0xffffffb000007947 */ /* 0x000fea000383ffff */
.L_x_82:
[----:B------:R-:W-:-:S07]  /*9240*/  MOV R2, UR4 ;  /* 0x0000000400027c02 */ /* 0x000fce0008000f00 */
.L_x_221:
[----:B-1----:R1:W2:Y:S02]  /*9250*/  SYNCS.PHASECHK.TRANS64.TRYWAIT P0, [R2+URZ+0x270], R5 ;  /* 0x00027005020075a7 */ /* 0x0022a400080011ff */
[----:B--2---:R-:W-:Y:S05]  /*9260*/  @!P0 NANOSLEEP.SYNCS 0x989680 ;  /* 0x009896800000895d */ /* 0x004fea0003900000 */
[----:B------:R-:W2:Y:S02]  /*9270*/  @!P0 SYNCS.PHASECHK.TRANS64 P0, [R2+URZ+0x270], R5 ;  /* 0x00027005020085a7 */ /* 0x000ea400080010ff */
[----:B--2---:R-:W-:Y:S05]  /*9280*/  @!P0 BRA `(.L_x_221) ;  /* 0xfffffffc00f08947 */ /* 0x004fea000383ffff */
[----:B------:R-:W-:Y:S05]  /*9290*/  BRA `(.L_x_222) ;  /* 0xffffffb000107947 */ /* 0x000fea000383ffff */
.L_x_83:
[----:B-1----:R1:W2:Y:S02]  /*92a0*/  SYNCS.PHASECHK.TRANS64.TRYWAIT P1, [R2+URZ+0x260], R4 ;  /* 0x00026004020075a7 */ /* 0x0022a400080211ff */
[----:B--2---:R-:W-:Y:S05]  /*92b0*/  @!P1 NANOSLEEP.SYNCS 0x989680 ;  /* 0x009896800000995d */ /* 0x004fea0003900000 */
[----:B------:R-:W2:Y:S02]  /*92c0*/  @!P1 SYNCS.PHASECHK.TRANS64 P1, [R2+URZ+0x260], R4 ;  /* 0x00026004020095a7 */ /* 0x000ea400080210ff */
[----:B--2---:R-:W-:Y:S05]  /*92d0*/  @!P1 BRA `(.L_x_83) ;  /* 0xfffffffc00f09947 */ /* 0x004fea000383ffff */
[----:B------:R-:W-:Y:S05]  /*92e0*/  BRA `(.L_x_223) ;  /* 0xffffffb000407947 */ /* 0x000fea000383ffff */
.L_x_86:
[----:B------:R-:W-:-:S07]  /*92f0*/  MOV R0, UR4 ;  /* 0x0000000400007c02 */ /* 0x000fce0008000f00 */
.L_x_224:
[----:B-1----:R1:W2:Y:S02]  /*9300*/  SYNCS.PHASECHK.TRANS64.TRYWAIT P0, [R0+URZ+0x270], R2 ;  /* 0x00027002000075a7 */ /* 0x0022a400080011ff */
[----:B--2---:R-:W-:Y:S05]  /*9310*/  @!P0 NANOSLEEP.SYNCS 0x989680 ;  /* 0x009896800000895d */ /* 0x004fea0003900000 */
[----:B------:R-:W2:Y:S02]  /*9320*/  @!P0 SYNCS.PHASECHK.TRANS64 P0, [R0+URZ+0x270], R2 ;  /* 0x00027002000085a7 */ /* 0x000ea400080010ff */
[----:B--2---:R-:W-:Y:S05]  /*9330*/  @!P0 BRA `(.L_x_224) ;  /* 0xfffffffc00f08947 */ /* 0x004fea000383ffff */
[----:B------:R-:W-:Y:S05]  /*9340*/  BRA `(.L_x_85) ;  /* 0xffffffb000947947 */ /* 0x000fea000383ffff */
.L_x_95:
[----:B-1----:R-:W-:-:S04]  /*9350*/  MOV R5, UR5 ;  /* 0x0000000500057c02 */ /* 0x002fc80008000f00 */
[----:B------:R1:W2:Y:S03]  /*9360*/  SYNCS.PHASECHK.TRANS64.TRYWAIT P0, [R5+URZ+0x8], R6 ;  /* 0x00000806050075a7 */ /* 0x0002a600080011ff */
[----:B--2---:R-:W-:Y:S05]  /*9370*/  @!P0 NANOSLEEP.SYNCS 0x989680 ;  /* 0x009896800000895d */ /* 0x004fea0003900000 */
[----:B------:R-:W2:Y:S02]  /*9380*/  @!P0 SYNCS.PHASECHK.TRANS64 P0, [R5+URZ+0x8], R6 ;  /* 0x00000806050085a7 */ /* 0x000ea400080010ff */
[----:B--2---:R-:W-:Y:S05]  /*9390*/  @!P0 BRA `(.L_x_95) ;  /* 0xfffffffc00ec8947 */ /* 0x004fea000383ffff */
[----:B------:R-:W-:Y:S05]  /*93a0*/  BRA `(.L_x_94) ;  /* 0xffffffb4004c7947 */ /* 0x000fea000383ffff */
.L_x_97:
[----:B------:R-:W-:Y:S01]  /*93b0*/  BSSY B0, `(.L_x_225) ;  /* 0x0000006000007945 */ /* 0x000fe20003800000 */
[----:B------:R-:W-:-:S07]  /*93c0*/  MOV R15, 0xffffffff ;  /* 0xffffffff000f7802 */ /* 0x000fce0000000f00 */
[----:B-1---5:R-:W-:Y:S05]  /*93d0*/  WARPSYNC.COLLECTIVE R15, `(.L_x_226) ;  /* 0x000000000f0c7348 */ /* 0x022fea0003c00000 */
[----:B------:R-:W-:Y:S02]  /*93e0*/  ELECT P6, UR79, PT ;  /* 0x00000000004f782f */ /* 0x000fe400038c0000 */
[----:B------:R-:W-:Y:S01]  /*93f0*/  MOV R14, UR79 ;  /* 0x0000004f000e7c02 */ /* 0x000fe20008000f00 */
[----:B-1---5:R-:W-:Y:S10]  /*9400*/  ENDCOLLECTIVE ;  /* 0x000000000000791b */ /* 0x022ff40003800000 */
.L_x_226:
[----:B------:R-:W-:Y:S05]  /*9410*/  BSYNC B0 ;  /* 0x0000000000007941 */ /* 0x000fea0003800000 */
.L_x_225:
[----:B------:R-:W-:Y:S01]  /*9420*/  PLOP3.LUT P0, PT, P6, PT, PT, 0x80, 0x8 ;  /* 0x000000000008781c */ /* 0x000fe2000370f070 */
[----:B------:R-:W-:-:S12]  /*9430*/  BRA `(.L_x_227) ;  /* 0xffffffb400787947 */ /* 0x000fd8000383ffff */
.L_x_99:
[----:B-1----:R-:W-:-:S04]  /*9440*/  MOV R0, UR5 ;  /* 0x0000000500007c02 */ /* 0x002fc80008000f00 */
[----:B------:R1:W2:Y:S03]  /*9450*/  SYNCS.PHASECHK.TRANS64.TRYWAIT P0, [R0+URZ+0x8], R4 ;  /* 0x00000804000075a7 */ /* 0x0002a600080011ff */
[----:B--2---:R-:W-:Y:S05]  /*9460*/  @!P0 NANOSLEEP.SYNCS 0x989680 ;  /* 0x009896800000895d */ /* 0x004fea0003900000 */
[----:B------:R-:W2:Y:S02]  /*9470*/  @!P0 SYNCS.PHASECHK.TRANS64 P0, [R0+URZ+0x8], R4 ;  /* 0x00000804000085a7 */ /* 0x000ea400080010ff */
[----:B--2---:R-:W-:Y:S05]  /*9480*/  @!P0 BRA `(.L_x_99) ;  /* 0xfffffffc00ec8947 */ /* 0x004fea000383ffff */
[----:B------:R-:W-:Y:S05]  /*9490*/  BRA `(.L_x_98) ;  /* 0xffffffb4007c7947 */ /* 0x000fea000383ffff */
.L_x_100:
[----:B-1----:R1:W2:Y:S02]  /*94a0*/  SYNCS.PHASECHK.TRANS64.TRYWAIT P0, [R0+URZ+0x260], R4 ;  /* 0x00026004000075a7 */ /* 0x0022a400080011ff */
[----:B--2---:R-:W-:Y:S05]  /*94b0*/  @!P0 NANOSLEEP.SYNCS 0x989680 ;  /* 0x009896800000895d */ /* 0x004fea0003900000 */
[----:B------:R-:W2:Y:S02]  /*94c0*/  @!P0 SYNCS.PHASECHK.TRANS64 P0, [R0+URZ+0x260], R4 ;  /* 0x00026004000085a7 */ /* 0x000ea400080010ff */
[----:B--2---:R-:W-:Y:S05]  /*94d0*/  @!P0 BRA `(.L_x_100) ;  /* 0xfffffffc00f08947 */ /* 0x004fea000383ffff */
[----:B------:R-:W-:Y:S05]  /*94e0*/  BRA `(.L_x_228) ;  /* 0xffffffb800587947 */ /* 0x000fea000383ffff */
.L_x_102:
[----:B------:R-:W-:-:S07]  /*94f0*/  MOV R0, UR23 ;  /* 0x0000001700007c02 */ /* 0x000fce0008000f00 */
.L_x_229:
[----:B-1----:R1:W2:Y:S02]  /*9500*/  SYNCS.PHASECHK.TRANS64.TRYWAIT P0, [R0+URZ+0x2a0], R4 ;  /* 0x0002a004000075a7 */ /* 0x0022a400080011ff */
[----:B--2---:R-:W-:Y:S05]  /*9510*/  @!P0 NANOSLEEP.SYNCS 0x989680 ;  /* 0x009896800000895d */ /* 0x004fea0003900000 */
[----:B------:R-:W2:Y:S02]  /*9520*/  @!P0 SYNCS.PHASECHK.TRANS64 P0, [R0+URZ+0x2a0], R4 ;  /* 0x0002a004000085a7 */ /* 0x000ea400080010ff */
[----:B--2---:R-:W-:Y:S05]  /*9530*/  @!P0 BRA `(.L_x_229) ;  /* 0xfffffffc00f08947 */ /* 0x004fea000383ffff */
[----:B------:R-:W-:Y:S05]  /*9540*/  BRA `(.L_x_230) ;  /* 0xffffffb800a47947 */ /* 0x000fea000383ffff */
.L_x_105:
[----:B------:R-:W-:Y:S07]  /*9550*/  MOV R0, UR5 ;  /* 0x0000000500007c02 */ /* 0x000fee0008000f00 */
.L_x_231:
[----:B-1----:R1:W2:Y:S02]  /*9560*/  SYNCS.PHASECHK.TRANS64.TRYWAIT P0, [R0+URZ], R4 ;  /* 0x00000004000075a7 */ /* 0x0022a400080011ff */
[----:B--2---:R-:W-:Y:S05]  /*9570*/  @!P0 NANOSLEEP.SYNCS 0x989680 ;  /* 0x009896800000895d */ /* 0x004fea0003900000 */
[----:B------:R-:W2:Y:S02]  /*9580*/  @!P0 SYNCS.PHASECHK.TRANS64 P0, [R0+URZ], R4 ;  /* 0x00000004000085a7 */ /* 0x000ea400080010ff */
[----:B--2---:R-:W-:Y:S05]  /*9590*/  @!P0 BRA `(.L_x_231) ;  /* 0xfffffffc00f08947 */ /* 0x004fea000383ffff */
[----:B------:R-:W-:Y:S05]  /*95a0*/  BRA `(.L_x_104) ;  /* 0xffffffb800b87947 */ /* 0x000fea000383ffff */
.L_x_109:
[----:B-1----:R-:W-:-:S07]  /*95b0*/  MOV R0, UR4 ;  /* 0x0000000400007c02 */ /* 0x002fce0008000f00 */
.L_x_232:
[----:B-1----:R1:W2:Y:S02]  /*95c0*/  SYNCS.PHASECHK.TRANS64.TRYWAIT P0, [R0+URZ], R2 ;  /* 0x00000002000075a7 */ /* 0x0022a400080011ff */
[----:B--2---:R-:W-:Y:S05]  /*95d0*/  @!P0 NANOSLEEP.SYNCS 0x989680 ;  /* 0x009896800000895d */ /* 0x004fea0003900000 */
[----:B------:R-:W2:Y:S02]  /*95e0*/  @!P0 SYNCS.PHASECHK.TRANS64 P0, [R0+URZ], R2 ;  /* 0x00000002000085a7 */ /* 0x000ea400080010ff */
[----:B--2---:R-:W-:Y:S05]  /*95f0*/  @!P0 BRA `(.L_x_232) ;  /* 0xfffffffc00f08947 */ /* 0x004fea000383ffff */
[----:B------:R-:W-:Y:S05]  /*9600*/  BRA `(.L_x_233) ;  /* 0xffffffbc00847947 */ /* 0x000fea000383ffff */
.L_x_110:
[----:B------:R-:W-:-:S07]  /*9610*/  MOV R0, UR5 ;  /* 0x0000000500007c02 */ /* 0x000fce0008000f00 */
.L_x_234:
[----:B-1----:R1:W2:Y:S02]  /*9620*/  SYNCS.PHASECHK.TRANS64.TRYWAIT P0, [R0+URZ], R3 ;  /* 0x00000003000075a7 */ /* 0x0022a400080011ff */
[----:B--2---:R-:W-:Y:S05]  /*9630*/  @!P0 NANOSLEEP.SYNCS 0x989680 ;  /* 0x009896800000895d */ /* 0x004fea0003900000 */
[----:B------:R-:W2:Y:S02]  /*9640*/  @!P0 SYNCS.PHASECHK.TRANS64 P0, [R0+URZ], R3 ;  /* 0x00000003000085a7 */ /* 0x000ea400080010ff */
[----:B--2---:R-:W-:Y:S05]  /*9650*/  @!P0 BRA `(.L_x_234) ;  /* 0xfffffffc00f08947 */ /* 0x004fea000383ffff */
[----:B------:R-:W-:Y:S05]  /*9660*/  BRA `(.L_x_235) ;  /* 0xffffffbc00907947 */ /* 0x000fea000383ffff */
.L_x_111:
[----:B------:R-:W-:-:S07]  /*9670*/  MOV R0, UR5 ;  /* 0x0000000500007c02 */ /* 0x000fce0008000f00 */
.L_x_236:
[----:B-1----:R1:W2:Y:S02]  /*9680*/  SYNCS.PHASECHK.TRANS64.TRYWAIT P0, [R0+URZ], R3 ;  /* 0x00000003000075a7 */ /* 0x0022a400080011ff */
[----:B--2---:R-:W-:Y:S05]  /*9690*/  @!P0 NANOSLEEP.SYNCS 0x989680 ;  /* 0x009896800000895d */ /* 0x004fea0003900000 */
[----:B------:R-:W2:Y:S02]  /*96a0*/  @!P0 SYNCS.PHASECHK.TRANS64 P0, [R0+URZ], R3 ;  /* 0x00000003000085a7 */ /* 0x000ea400080010ff */
[----:B--2---:R-:W-:Y:S05]  /*96b0*/  @!P0 BRA `(.L_x_236) ;  /* 0xfffffffc00f08947 */ /* 0x004fea000383ffff */
[----:B------:R-:W-:Y:S05]  /*96c0*/  BRA `(.L_x_237) ;  /* 0xffffffbc009c7947 */ /* 0x000fea000383ffff */
.L_x_114:
[----:B------:R-:W-:-:S07]  /*96d0*/  MOV R0, UR17 ;  /* 0x0000001100007c02 */ /* 0x000fce0008000f00 */
.L_x_238:
[----:B-1----:R1:W2:Y:S02]  /*96e0*/  SYNCS.PHASECHK.TRANS64.TRYWAIT P1, [R0+URZ+0x2e0], R2 ;  /* 0x0002e002000075a7 */ /* 0x0022a400080211ff */
[----:B--2---:R-:W-:Y:S05]  /*96f0*/  @!P1 NANOSLEEP.SYNCS 0x989680 ;  /* 0x009896800000995d */ /* 0x004fea0003900000 */
[----:B------:R-:W2:Y:S02]  /*9700*/  @!P1 SYNCS.PHASECHK.TRANS64 P1, [R0+URZ+0x2e0], R2 ;  /* 0x0002e002000095a7 */ /* 0x000ea400080210ff */
[----:B--2---:R-:W-:Y:S05]  /*9710*/  @!P1 BRA `(.L_x_238) ;  /* 0xfffffffc00f09947 */ /* 0x004fea000383ffff */
[----:B------:R-:W-:Y:S05]  /*9720*/  BRA `(.L_x_239) ;  /* 0xffffffbc00e87947 */ /* 0x000fea000383ffff */
.L_x_119:
[----:B--2---:R2:W4:Y:S02]  /*9730*/  SYNCS.PHASECHK.TRANS64.TRYWAIT P0, [R7+URZ+0x260], R0 ;  /* 0x00026000070075a7 */ /* 0x00452400080011ff */
[----:B----4-:R-:W-:Y:S05]  /*9740*/  @!P0 NANOSLEEP.SYNCS 0x989680 ;  /* 0x009896800000895d */ /* 0x010fea0003900000 */
[----:B------:R-:W4:Y:S02]  /*9750*/  @!P0 SYNCS.PHASECHK.TRANS64 P0, [R7+URZ+0x260], R0 ;  /* 0x00026000070085a7 */ /* 0x000f2400080010ff */
[----:B----4-:R-:W-:Y:S05]  /*9760*/  @!P0 BRA `(.L_x_119) ;  /* 0xfffffffc00f08947 */ /* 0x010fea000383ffff */
[----:B------:R-:W-:Y:S05]  /*9770*/  BRA `(.L_x_240) ;  /* 0xffffffc400087947 */ /* 0x000fea000383ffff */
.L_x_122:
[----:B-1----:R-:W-:Y:S07]  /*9780*/  MOV R0, UR17 ;  /* 0x0000001100007c02 */ /* 0x002fee0008000f00 */
.L_x_241:
[----:B-1----:R1:W2:Y:S02]  /*9790*/  SYNCS.PHASECHK.TRANS64.TRYWAIT P2, [R0+URZ+0x258], R7 ;  /* 0x00025807000075a7 */ /* 0x0022a400080411ff */
[----:B--2---:R-:W-:Y:S05]  /*97a0*/  @!P2 NANOSLEEP.SYNCS 0x989680 ;  /* 0x009896800000a95d */ /* 0x004fea0003900000 */
[----:B------:R-:W2:Y:S02]  /*97b0*/  @!P2 SYNCS.PHASECHK.TRANS64 P2, [R0+URZ+0x258], R7 ;  /* 0x000258070000a5a7 */ /* 0x000ea400080410ff */
[----:B--2---:R-:W-:Y:S05]  /*97c0*/  @!P2 BRA `(.L_x_241) ;  /* 0xfffffffc00f0a947 */ /* 0x004fea000383ffff */
[----:B------:R-:W-:Y:S05]  /*97d0*/  BRA `(.L_x_121) ;  /* 0xffffffc800687947 */ /* 0x000fea000383ffff */
.L_x_125:
[----:B-1----:R-:W-:Y:S07]  /*97e0*/  MOV R0, UR17 ;  /* 0x0000001100007c02 */ /* 0x002fee0008000f00 */
.L_x_242:
[----:B-1----:R1:W2:Y:S02]  /*97f0*/  SYNCS.PHASECHK.TRANS64.TRYWAIT P0, [R0+URZ+0x248], R6 ;  /* 0x00024806000075a7 */ /* 0x0022a400080011ff */
[----:B--2---:R-:W-:Y:S05]  /*9800*/  @!P0 NANOSLEEP.SYNCS 0x989680 ;  /* 0x009896800000895d */ /* 0x004fea0003900000 */
[----:B------:R-:W2:Y:S02]  /*9810*/  @!P0 SYNCS.PHASECHK.TRANS64 P0, [R0+URZ+0x248], R6 ;  /* 0x00024806000085a7 */ /* 0x000ea400080010ff */
[----:B--2---:R-:W-:Y:S05]  /*9820*/  @!P0 BRA `(.L_x_242) ;  /* 0xfffffffc00f08947 */ /* 0x004fea000383ffff */
[----:B------:R-:W-:Y:S05]  /*9830*/  BRA `(.L_x_243) ;  /* 0xffffffc800b87947 */ /* 0x000fea000383ffff */
.L_x_128:
[----:B--2---:R2:W3:Y:S02]  /*9840*/  SYNCS.PHASECHK.TRANS64.TRYWAIT P0, [R3+URZ+0x260], R0 ;  /* 0x00026000030075a7 */ /* 0x0044e400080011ff */
[----:B---3--:R-:W-:Y:S05]  /*9850*/  @!P0 NANOSLEEP.SYNCS 0x989680 ;  /* 0x009896800000895d */ /* 0x008fea0003900000 */
[----:B------:R-:W3:Y:S02]  /*9860*/  @!P0 SYNCS.PHASECHK.TRANS64 P0, [R3+URZ+0x260], R0 ;  /* 0x00026000030085a7 */ /* 0x000ee400080010ff */
[----:B---3--:R-:W-:Y:S05]  /*9870*/  @!P0 BRA `(.L_x_128) ;  /* 0xfffffffc00f08947 */ /* 0x008fea000383ffff */
[----:B------:R-:W-:Y:S05]  /*9880*/  BRA `(.L_x_244) ;  /* 0xffffffd000107947 */ /* 0x000fea000383ffff */
.L_x_139:
[----:B-1----:R-:W-:Y:S04]  /*9890*/  MOV R0, UR44 ;  /* 0x0000002c00007c02 */ /* 0x002fe80008000f00 */
[----:B------:R1:W2:Y:S03]  /*98a0*/  SYNCS.PHASECHK.TRANS64.TRYWAIT P1, [R0+URZ+0x240], R3 ;  /* 0x00024003000075a7 */ /* 0x0002a600080211ff */
[----:B--2---:R-:W-:Y:S05]  /*98b0*/  @!P1 NANOSLEEP.SYNCS 0x989680 ;  /* 0x009896800000995d */ /* 0x004fea0003900000 */
[----:B------:R-:W2:Y:S02]  /*98c0*/  @!P1 SYNCS.PHASECHK.TRANS64 P1, [R0+URZ+0x240], R3 ;  /* 0x00024003000095a7 */ /* 0x000ea400080210ff */
[----:B--2---:R-:W-:Y:S05]  /*98d0*/  @!P1 BRA `(.L_x_139) ;  /* 0xfffffffc00ec9947 */ /* 0x004fea000383ffff */
[----:B------:R-:W-:Y:S05]  /*98e0*/  BRA `(.L_x_138) ;  /* 0xffffffdc00487947 */ /* 0x000fea000383ffff */
.L_x_141:
[----:B-1----:R1:W2:Y:S02]  /*98f0*/  SYNCS.PHASECHK.TRANS64.TRYWAIT P1, [R82+URZ+0x280], R4 ;  /* 0x00028004520075a7 */ /* 0x0022a400080211ff */
[----:B--2---:R-:W-:Y:S05]  /*9900*/  @!P1 NANOSLEEP.SYNCS 0x989680 ;  /* 0x009896800000995d */ /* 0x004fea0003900000 */
[----:B------:R-:W2:Y:S02]  /*9910*/  @!P1 SYNCS.PHASECHK.TRANS64 P1, [R82+URZ+0x280], R4 ;  /* 0x00028004520095a7 */ /* 0x000ea400080210ff */
[----:B--2---:R-:W-:Y:S05]  /*9920*/  @!P1 BRA `(.L_x_141) ;  /* 0xfffffffc00f09947 */ /* 0x004fea000383ffff */
[----:B------:R-:W-:Y:S05]  /*9930*/  BRA `(.L_x_140) ;  /* 0xffffffdc00887947 */ /* 0x000fea000383ffff */
        .weak           $__internal_0_$__cuda_sm10x_tcgen05_guardrail_trap_col_being_dealloced_not_returned_by_alloc
        .type           $__internal_0_$__cuda_sm10x_tcgen05_guardrail_trap_col_being_dealloced_not_returned_by_alloc,@function
        .size           $__internal_0_$__cuda_sm10x_tcgen05_guardrail_trap_col_being_dealloced_not_returned_by_alloc,($__internal_1_$__cuda_sm10x_tcgen05_guardrail_trap_phase_invalid_during_alloc - $__internal_0_$__cuda_sm10x_tcgen05_guardrail_trap_col_being_dealloced_not_returned_by_alloc)
$__internal_0_$__cuda_sm10x_tcgen05_guardrail_trap_col_being_dealloced_not_returned_by_alloc:
[----:B------:R-:W-:Y:S05]  /*9940*/  BPT.TRAP 0x1 ;  /* 0x000000040000795c */ /* 0x000fea0000300000 */
[----:B------:R-:W-:-:S04]  /*9950*/  HFMA2 R3, -RZ, RZ, 0, 0 ;  /* 0x00000000ff037431 */ /* 0x000fc800000001ff */
[----:B------:R-:W-:Y:S05]  /*9960*/  RET.REL.NODEC R2 `(_ZN7cutlass13device_kernelINS_4gemm6kernel13GemmUniversalIN4cute5tupleIJiiiiEEENS1_10collective13CollectiveMmaINS1_35MainloopSm100TmaUmmaWarpSpecializedILi36ELi2ELi4ENS5_IJNS4_1CILi2EEESB_NSA_ILi1EEEEEEEENS5_IJNSA_ILi128EEENSA_ILi64EEESG_EEENS_12float_e4m3_tENS5_IJlSC_lEEESI_SJ_NS4_8TiledMMAINS4_8MMA_AtomIJNS4_10MMA_TraitsINS4_25SM100_MMA_F8F6F4_2x1SM_SSEJSI_SI_fSF_SG_NS4_17integral_constantINS4_4UMMA5MajorELSQ_0EEESR_NSO_INSP_7ScaleInELSS_0EEEST_EEEEEENS4_6LayoutINS5_IJSC_SC_SC_EEENS5_IJNSA_ILi0EEESY_SY_EEEEENS5_IJNS4_10UnderscoreES11_S11_EEEEENS4_28SM100_TMA_2SM_LOAD_MULTICASTENS4_14ComposedLayoutINS4_7SwizzleILi2ELi4ELi3EEENS4_18smem_ptr_flag_bitsILi8EEENSW_INS5_IJNSA_ILi8EEESG_EEENS5_IJSG_SC_EEEEEEEvNS4_8identityENS4_18SM100_TMA_2SM_LOADES1E_vS1F_EENS_8epilogue10collective18CollectiveEpilogueINS1I_23Sm100TmaWarpSpecializedILi1ELi1ELi32ELb0ELb0EEEJNS5_IJSG_SG_SG_EEENS5_IJNSW_ISG_SC_EES1O_EEESI_SJ_SI_SJ_NS1I_6fusion15FusionCallbacksIS1M_NS1Q_17LinearCombinationISI_fSI_fLNS_15FloatRoundStyleE2EEES1N_S1P_JEEENS4_5SM1004TMEM4LOAD26SM100_TMEM_LOAD_32dp32b32xENS4_13SM90_TMA_LOADES1E_NS4_39AutoVectorizingCopyWithAssumedAlignmentILi128EEENS4_14SM90_TMA_STOREES1E_S22_S22_EEEvvEEEEvNT_6ParamsE) ;  /* 0xffffff6402a47950 */ /* 0x000fea0003c3ffff */
        .weak           $__internal_1_$__cuda_sm10x_tcgen05_guardrail_trap_phase_invalid_during_alloc
        .type           $__internal_1_$__cuda_sm10x_tcgen05_guardrail_trap_phase_invalid_during_alloc,@function
        .size           $__internal_1_$__cuda_sm10x_tcgen05_guardrail_trap_phase_invalid_during_alloc,($__internal_2_$__cuda_sm10x_tcgen05_guardrail_trap_unallocated_columns_being_dealloced - $__internal_1_$__cuda_sm10x_tcgen05_guardrail_trap_phase_invalid_during_alloc)
$__internal_1_$__cuda_sm10x_tcgen05_guardrail_trap_phase_invalid_during_alloc:
[----:B------:R-:W-:Y:S05]  /*9970*/  BPT.TRAP 0x1 ;  /* 0x000000040000795c */ /* 0x000fea0000300000 */
[----:B------:R-:W-:-:S04]  /*9980*/  MOV R5, 0x0 ;  /* 0x0000000000057802 */ /* 0x000fc80000000f00 */
[----:B------:R-:W-:Y:S05]  /*9990*/  RET.REL.NODEC R4 `(_ZN7cutlass13device_kernelINS_4gemm6kernel13GemmUniversalIN4cute5tupleIJiiiiEEENS1_10collective13CollectiveMmaINS1_35MainloopSm100TmaUmmaWarpSpecializedILi36ELi2ELi4ENS5_IJNS4_1CILi2EEESB_NSA_ILi1EEEEEEEENS5_IJNSA_ILi128EEENSA_ILi64EEESG_EEENS_12float_e4m3_tENS5_IJlSC_lEEESI_SJ_NS4_8TiledMMAINS4_8MMA_AtomIJNS4_10MMA_TraitsINS4_25SM100_MMA_F8F6F4_2x1SM_SSEJSI_SI_fSF_SG_NS4_17integral_constantINS4_4UMMA5MajorELSQ_0EEESR_NSO_INSP_7ScaleInELSS_0EEEST_EEEEEENS4_6LayoutINS5_IJSC_SC_SC_EEENS5_IJNSA_ILi0EEESY_SY_EEEEENS5_IJNS4_10UnderscoreES11_S11_EEEEENS4_28SM100_TMA_2SM_LOAD_MULTICASTENS4_14ComposedLayoutINS4_7SwizzleILi2ELi4ELi3EEENS4_18smem_ptr_flag_bitsILi8EEENSW_INS5_IJNSA_ILi8EEESG_EEENS5_IJSG_SC_EEEEEEEvNS4_8identityENS4_18SM100_TMA_2SM_LOADES1E_vS1F_EENS_8epilogue10collective18CollectiveEpilogueINS1I_23Sm100TmaWarpSpecializedILi1ELi1ELi32ELb0ELb0EEEJNS5_IJSG_SG_SG_EEENS5_IJNSW_ISG_SC_EES1O_EEESI_SJ_SI_SJ_NS1I_6fusion15FusionCallbacksIS1M_NS1Q_17LinearCombinationISI_fSI_fLNS_15FloatRoundStyleE2EEES1N_S1P_JEEENS4_5SM1004TMEM4LOAD26SM100_TMEM_LOAD_32dp32b32xENS4_13SM90_TMA_LOADES1E_NS4_39AutoVectorizingCopyWithAssumedAlignmentILi128EEENS4_14SM90_TMA_STOREES1E_S22_S22_EEEvvEEEEvNT_6ParamsE) ;  /* 0xffffff6404987950 */ /* 0x000fea0003c3ffff */
        .weak           $__internal_2_$__cuda_sm10x_tcgen05_guardrail_trap_unallocated_columns_being_dealloced
        .type           $__internal_2_$__cuda_sm10x_tcgen05_guardrail_trap_unallocated_columns_being_dealloced,@function
        .size           $__internal_2_$__cuda_sm10x_tcgen05_guardrail_trap_unallocated_columns_being_dealloced,(.L_x_246 - $__internal_2_$__cuda_sm10x_tcgen05_guardrail_trap_unallocated_columns_being_dealloced)
$__internal_2_$__cuda_sm10x_tcgen05_guardrail_trap_unallocated_columns_being_dealloced:
[----:B------:R-:W-:Y:S05]  /*99a0*/  BPT.TRAP 0x1 ;  /* 0x000000040000795c */ /* 0x000fea0000300000 */
[----:B------:R-:W-:-:S04]  /*99b0*/  HFMA2 R3, -RZ, RZ, 0, 0 ;  /* 0x00000000ff037431 */ /* 0x000fc800000001ff */
[----:B------:R-:W-:Y:S05]  /*99c0*/  RET.REL.NODEC R2 `(_ZN7cutlass13device_kernelINS_4gemm6kernel13GemmUniversalIN4cute5tupleIJiiiiEEENS1_10collective13CollectiveMmaINS1_35MainloopSm100TmaUmmaWarpSpecializedILi36ELi2ELi4ENS5_IJNS4_1CILi2EEESB_NSA_ILi1EEEEEEEENS5_IJNSA_ILi128EEENSA_ILi64EEESG_EEENS_12float_e4m3_tENS5_IJlSC_lEEESI_SJ_NS4_8TiledMMAINS4_8MMA_AtomIJNS4_10MMA_TraitsINS4_25SM100_MMA_F8F6F4_2x1SM_SSEJSI_SI_fSF_SG_NS4_17integral_constantINS4_4UMMA5MajorELSQ_0EEESR_NSO_INSP_7ScaleInELSS_0EEEST_EEEEEENS4_6LayoutINS5_IJSC_SC_SC_EEENS5_IJNSA_ILi0EEESY_SY_EEEEENS5_IJNS4_10UnderscoreES11_S11_EEEEENS4_28SM100_TMA_2SM_LOAD_MULTICASTENS4_14ComposedLayoutINS4_7SwizzleILi2ELi4ELi3EEENS4_18smem_ptr_flag_bitsILi8EEENSW_INS5_IJNSA_ILi8EEESG_EEENS5_IJSG_SC_EEEEEEEvNS4_8identityENS4_18SM100_TMA_2SM_LOADES1E_vS1F_EENS_8epilogue10collective18CollectiveEpilogueINS1I_23Sm100TmaWarpSpecializedILi1ELi1ELi32ELb0ELb0EEEJNS5_IJSG_SG_SG_EEENS5_IJNSW_ISG_SC_EES1O_EEESI_SJ_SI_SJ_NS1I_6fusion15FusionCallbacksIS1M_NS1Q_17LinearCombinationISI_fSI_fLNS_15FloatRoundStyleE2EEES1N_S1P_JEEENS4_5SM1004TMEM4LOAD26SM100_TMEM_LOAD_32dp32b32xENS4_13SM90_TMA_LOADES1E_NS4_39AutoVectorizingCopyWithAssumedAlignmentILi128EEENS4_14SM90_TMA_STOREES1E_S22_S22_EEEvvEEEEvNT_6ParamsE) ;  /* 0xffffff64028c7950 */ /* 0x000fea0003c3ffff */
.L_x_245:
[----:B------:R-:W-:-:S00]  /*99d0*/  BRA `(.L_x_245) ;  /* 0xfffffffc00fc7947 */ /* 0x000fc0000383ffff */
[----:B------:R-:W-:-:S00]  /*99e0*/  NOP ;  /* 0x0000000000007918 */ /* 0x000fc00000000000 */
        /* <DEDUP_REMOVED lines=9> */
.L_x_246:


//--------------------- .nv.global.init           --------------------------
	.section	.nv.global.init,"aw",@progbits
.nv.global.init:
	.type		$str$27,@object
	.size		$str$27,($str$28 - $str$27)
$str$27:
        /*0000*/ 	.byte	0x28, 0x61, 0x64, 0x64, 0x72, 0x65, 0x73, 0x73, 0x20, 0x26, 0x20, 0x6d, 0x61, 0x73, 0x6b, 0x29
        /*0010*/ 	.byte	0x20, 0x3d, 0x3d, 0x20, 0x30, 0x00
	.type		$str$28,@object
	.size		$str$28,($str$26 - $str$28)
$str$28:
        /*0016*/ 	.byte	0x2f, 0x74, 0x6d, 0x70, 0x2f, 0x63, 0x75, 0x74, 0x6c, 0x61, 0x73, 0x73, 0x5f, 0x73, 0x77, 0x65
        /*0026*/ 	.byte	0x65, 0x70, 0x5f, 0x73, 0x72, 0x63, 0x2f, 0x69, 0x6e, 0x63, 0x6c, 0x75, 0x64, 0x65, 0x2f, 0x63
        /*0036*/ 	.byte	0x75, 0x74, 0x65, 0x2f, 0x70, 0x6f, 0x69, 0x6e, 0x74, 0x65, 0x72, 0x5f, 0x66, 0x6c, 0x61, 0x67
        /*0046*/ 	.byte	0x67, 0x65, 0x64, 0x2e, 0x68, 0x70, 0x70, 0x00
	.type		$str$26,@object
	.size		$str$26,($str$25 - $str$26)
$str$26:
        /*004e*/ 	.byte	0x2f, 0x74, 0x6d, 0x70, 0x2f, 0x63, 0x75, 0x74, 0x6c, 0x61, 0x73, 0x73, 0x5f, 0x73, 0x77, 0x65
        /*005e*/ 	.byte	0x65, 0x70, 0x5f, 0x73, 0x72, 0x63, 0x2f, 0x69, 0x6e, 0x63, 0x6c, 0x75, 0x64, 0x65, 0x2f, 0x63
        /*006e*/ 	.byte	0x75, 0x74, 0x65, 0x2f, 0x61, 0x74, 0x6f, 0x6d, 0x2f, 0x63, 0x6f, 0x70, 0x79, 0x5f, 0x74, 0x72
        /*007e*/ 	.byte	0x61, 0x69, 0x74, 0x73, 0x5f, 0x73, 0x6d, 0x31, 0x30, 0x30, 0x2e, 0x68, 0x70, 0x70, 0x00
	.type		$str$25,@object
	.size		$str$25,(__unnamed_1 - $str$25)
$str$25:
        /*008d*/ 	.byte	0x28, 0x28, 0x75, 0x69, 0x6e, 0x74, 0x33, 0x32, 0x5f, 0x74, 0x28, 0x74, 0x68, 0x72, 0x65, 0x61
        /*009d*/ 	.byte	0x64, 0x49, 0x64, 0x78, 0x2e, 0x78, 0x29, 0x20, 0x2f, 0x20, 0x33, 0x32, 0x29, 0x20, 0x25, 0x20
        /*00ad*/ 	.byte	0x34, 0x29, 0x20, 0x3d, 0x3d, 0x20, 0x28, 0x28, 0x28, 0x74, 0x6d, 0x65, 0x6d, 0x5f, 0x61, 0x64
        /*00bd*/ 	.byte	0x64, 0x72, 0x20, 0x3e, 0x3e, 0x20, 0x31, 0x36, 0x29, 0x20, 0x2f, 0x20, 0x33, 0x32, 0x29, 0x20
        /*00cd*/ 	.byte	0x25, 0x20, 0x34, 0x29, 0x00
	.type		__unnamed_1,@object
	.size		__unnamed_1,(__unnamed_2 - __unnamed_1)
__unnamed_1:
        /*00d2*/ 	.byte	0x61, 0x75, 0x74, 0x6f, 0x20, 0x63, 0x75, 0x74, 0x65, 0x3a, 0x3a, 0x61, 0x73, 0x5f, 0x70, 0x6f
        /* <DEDUP_REMOVED lines=24> */
        /*0262*/ 	.byte	0x3c, 0x34, 0x30, 0x39, 0x36, 0x3e, 0x3e, 0x3e, 0x3e, 0x5d, 0x00
	.type		__unnamed_2,@object
	.size		__unnamed_2,(.L_2 - __unnamed_2)
__unnamed_2:
        /* <DEDUP_REMOVED lines=40> */
        /*04ed*/ 	.byte	0x74, 0x65, 0x3a, 0x3a, 0x43, 0x3c, 0x30, 0x3e, 0x3e, 0x3e, 0x3e, 0x5d, 0x00
.L_2:


//--------------------- .nv.shared._ZN7cutlass13device_kernelINS_4gemm6kernel13GemmUniversalIN4cute5tupleIJiiiiEEENS1_10collective13CollectiveMmaINS1_35MainloopSm100TmaUmmaWarpSpecializedILi36ELi2ELi4ENS5_IJNS4_1CILi2EEESB_NSA_ILi1EEEEEEEENS5_IJNSA_ILi128EEENSA_ILi64EEESG_EEENS_12float_e4m3_tENS5_IJlSC_lEEESI_SJ_NS4_8TiledMMAINS4_8MMA_AtomIJNS4_10MMA_TraitsINS4_25SM100_MMA_F8F6F4_2x1SM_SSEJSI_SI_fSF_SG_NS4_17integral_constantINS4_4UMMA5MajorELSQ_0EEESR_NSO_INSP_7ScaleInELSS_0EEEST_EEEEEENS4_6LayoutINS5_IJSC_SC_SC_EEENS5_IJNSA_ILi0EEESY_SY_EEEEENS5_IJNS4_10UnderscoreES11_S11_EEEEENS4_28SM100_TMA_2SM_LOAD_MULTICASTENS4_14ComposedLayoutINS4_7SwizzleILi2ELi4ELi3EEENS4_18smem_ptr_flag_bitsILi8EEENSW_INS5_IJNSA_ILi8EEESG_EEENS5_IJSG_SC_EEEEEEEvNS4_8identityENS4_18SM100_TMA_2SM_LOADES1E_vS1F_EENS_8epilogue10collective18CollectiveEpilogueINS1I_23Sm100TmaWarpSpecializedILi1ELi1ELi32ELb0ELb0EEEJNS5_IJSG_SG_SG_EEENS5_IJNSW_ISG_SC_EES1O_EEESI_SJ_SI_SJ_NS1I_6fusion15FusionCallbacksIS1M_NS1Q_17LinearCombinationISI_fSI_fLNS_15FloatRoundStyleE2EEES1N_S1P_JEEENS4_5SM1004TMEM4LOAD26SM100_TMEM_LOAD_32dp32b32xENS4_13SM90_TMA_LOADES1E_NS4_39AutoVectorizingCopyWithAssumedAlignmentILi128EEENS4_14SM90_TMA_STOREES1E_S22_S22_EEEvvEEEEvNT_6ParamsE --------------------------
	.section	.nv.shared._ZN7cutlass13device_kernelINS_4gemm6kernel13GemmUniversalIN4cute5tupleIJiiiiEEENS1_10collective13CollectiveMmaINS1_35MainloopSm100TmaUmmaWarpSpecializedILi36ELi2ELi4ENS5_IJNS4_1CILi2EEESB_NSA_ILi1EEEEEEEENS5_IJNSA_ILi128EEENSA_ILi64EEESG_EEENS_12float_e4m3_tENS5_IJlSC_lEEESI_SJ_NS4_8TiledMMAINS4_8MMA_AtomIJNS4_10MMA_TraitsINS4_25SM100_MMA_F8F6F4_2x1SM_SSEJSI_SI_fSF_SG_NS4_17integral_constantINS4_4UMMA5MajorELSQ_0EEESR_NSO_INSP_7ScaleInELSS_0EEEST_EEEEEENS4_6LayoutINS5_IJSC_SC_SC_EEENS5_IJNSA_ILi0EEESY_SY_EEEEENS5_IJNS4_10UnderscoreES11_S11_EEEEENS4_28SM100_TMA_2SM_LOAD_MULTICASTENS4_14ComposedLayoutINS4_7SwizzleILi2ELi4ELi3EEENS4_18smem_ptr_flag_bitsILi8EEENSW_INS5_IJNSA_ILi8EEESG_EEENS5_IJSG_SC_EEEEEEEvNS4_8identityENS4_18SM100_TMA_2SM_LOADES1E_vS1F_EENS_8epilogue10collective18CollectiveEpilogueINS1I_23Sm100TmaWarpSpecializedILi1ELi1ELi32ELb0ELb0EEEJNS5_IJSG_SG_SG_EEENS5_IJNSW_ISG_SC_EES1O_EEESI_SJ_SI_SJ_NS1I_6fusion15FusionCallbacksIS1M_NS1Q_17LinearCombinationISI_fSI_fLNS_15FloatRoundStyleE2EEES1N_S1P_JEEENS4_5SM1004TMEM4LOAD26SM100_TMEM_LOAD_32dp32b32xENS4_13SM90_TMA_LOADES1E_NS4_39AutoVectorizingCopyWithAssumedAlignmentILi128EEENS4_14SM90_TMA_STOREES1E_S22_S22_EEEvvEEEEvNT_6ParamsE,"aw",@nobits
	.sectionflags	@""
	.align	16
	.zero		1024


//--------------------- .nv.shared.reserved.0     --------------------------
	.section	.nv.shared.reserved.0,"aw",@nobits
	.weak		__nv_reservedSMEM_offset_0_alias
	.size		__nv_reservedSMEM_offset_0_alias, 0, 64
	.other		__nv_reservedSMEM_offset_0_alias,@"STO_CUDA_RESERVED_SHARED STV_DEFAULT"
__nv_reservedSMEM_offset_0_alias:
	.zero		0
.nv.shared.reserved.0:
	.zero		64
	.weak		__nv_reservedSMEM_tcgen05_partition
	.type		__nv_reservedSMEM_tcgen05_partition,@object
	.size		__nv_reservedSMEM_tcgen05_partition,(.L_0 - __nv_reservedSMEM_tcgen05_partition)
__nv_reservedSMEM_tcgen05_partition:
	.zero		32
.L_0:


//--------------------- .nv.global                --------------------------
	.section	.nv.global,"aw",@nobits
.nv.global:
	.type		_ZN40_INTERNAL_ad1a1103_4_k_cu_1d0210c0_331394cute1_E,@object
	.size		_ZN40_INTERNAL_ad1a1103_4_k_cu_1d0210c0_331394cute1_E,(_ZN40_INTERNAL_ad1a1103_4_k_cu_1d0210c0_331394cuda3std3__45__cpo6cbeginE - _ZN40_INTERNAL_ad1a1103_4_k_cu_1d0210c0_331394cute1_E)
_ZN40_INTERNAL_ad1a1103_4_k_cu_1d0210c0_331394cute1_E:
	.zero		1
	.type		_ZN40_INTERNAL_ad1a1103_4_k_cu_1d0210c0_331394cuda3std3__45__cpo6cbeginE,@object
	.size		_ZN40_INTERNAL_ad1a1103_4_k_cu_1d0210c0_331394cuda3std3__45__cpo6cbeginE,(_ZN40_INTERNAL_ad1a1103_4_k_cu_1d0210c0_331394cuda3std3__48in_placeE - _ZN40_INTERNAL_ad1a1103_4_k_cu_1d0210c0_331394cuda3std3__45__cpo6cbeginE)
_ZN40_INTERNAL_ad1a1103_4_k_cu_1d0210c0_331394cuda3std3__45__cpo6cbeginE:
	.zero		1
	.type		_ZN40_INTERNAL_ad1a1103_4_k_cu_1d0210c0_331394cuda3std3__48in_placeE,@object
	.size		_ZN40_INTERNAL_ad1a1103_4_k_cu_1d0210c0_331394cuda3std3__48in_placeE,(_ZN40_INTERNAL_ad1a1103_4_k_cu_1d0210c0_331394cuda3std6ranges3__45__cpo9iter_moveE - _ZN40_INTERNAL_ad1a1103_4_k_cu_1d0210c0_331394cuda3std3__48in_placeE)
_ZN40_INTERNAL_ad1a1103_4_k_cu_1d0210c0_331394cuda3std3__48in_placeE:
	.zero		1
	.type		_ZN40_INTERNAL_ad1a1103_4_k_cu_1d0210c0_331394cuda3std6ranges3__45__cpo9iter_moveE,@object
	.size		_ZN40_INTERNAL_ad1a1103_4_k_cu_1d0210c0_331394cuda3std6ranges3__45__cpo9iter_moveE,(_ZN40_INTERNAL_ad1a1103_4_k_cu_1d0210c0_331394cuda3std3__45__cpo5beginE - _ZN40_INTERNAL_ad1a1103_4_k_cu_1d0210c0_331394cuda3std6ranges3__45__cpo9iter_moveE)
_ZN40_INTERNAL_ad1a1103_4_k_cu_1d0210c0_331394cuda3std6ranges3__45__cpo9iter_moveE:
	.zero		1
	.type		_ZN40_INTERNAL_ad1a1103_4_k_cu_1d0210c0_331394cuda3std3__45__cpo5beginE,@object
	.size		_ZN40_INTERNAL_ad1a1103_4_k_cu_1d0210c0_331394cuda3std3__45__cpo5beginE,(_ZN40_INTERNAL_ad1a1103_4_k_cu_1d0210c0_331394cuda3std3__442_GLOBAL__N__ad1a1103_4_k_cu_1d0210c0_331396ignoreE - _ZN40_INTERNAL_ad1a1103_4_k_cu_1d0210c0_331394cuda3std3__45__cpo5beginE)
_ZN40_INTERNAL_ad1a1103_4_k_cu_1d0210c0_331394cuda3std3__45__cpo5beginE:
	.zero		1
	.type		_ZN40_INTERNAL_ad1a1103_4_k_cu_1d0210c0_331394cuda3std3__442_GLOBAL__N__ad1a1103_4_k_cu_1d0210c0_331396ignoreE,@object
	.size		_ZN40_INTERNAL_ad1a1103_4_k_cu_1d0210c0_331394cuda3std3__442_GLOBAL__N__ad1a1103_4_k_cu_1d0210c0_331396ignoreE,(_ZN40_INTERNAL_ad1a1103_4_k_cu_1d0210c0_331394cute7productE - _ZN40_INTERNAL_ad1a1103_4_k_cu_1d0210c0_331394cuda3std3__442_GLOBAL__N__ad1a1103_4_k_cu_1d0210c0_331396ignoreE)
_ZN40_INTERNAL_ad1a1103_4_k_cu_1d0210c0_331394cuda3std3__442_GLOBAL__N__ad1a1103_4_k_cu_1d0210c0_331396ignoreE:
	.zero		1
	.type		_ZN40_INTERNAL_ad1a1103_4_k_cu_1d0210c0_331394cute7productE,@object
	.size		_ZN40_INTERNAL_ad1a1103_4_k_cu_1d0210c0_331394cute7productE,(_ZN40_INTERNAL_ad1a1103_4_k_cu_1d0210c0_331394cuda3std3__45__cpo3endE - _ZN40_INTERNAL_ad1a1103_4_k_cu_1d0210c0_331394cute7productE)
_ZN40_INTERNAL_ad1a1103_4_k_cu_1d0210c0_331394cute7productE:
	.zero		1
	.type		_ZN40_INTERNAL_ad1a1103_4_k_cu_1d0210c0_331394cuda3std3__45__cpo3endE,@object
	.size		_ZN40_INTERNAL_ad1a1103_4_k_cu_1d0210c0_331394cuda3std3__45__cpo3endE,(_ZN40_INTERNAL_ad1a1103_4_k_cu_1d0210c0_331394cuda3std3__419piecewise_constructE - _ZN40_INTERNAL_ad1a1103_4_k_cu_1d0210c0_331394cuda3std3__45__cpo3endE)
_ZN40_INTERNAL_ad1a1103_4_k_cu_1d0210c0_331394cuda3std3__45__cpo3endE:
	.zero		1
	.type		_ZN40_INTERNAL_ad1a1103_4_k_cu_1d0210c0_331394cuda3std3__419piecewise_constructE,@object
	.size		_ZN40_INTERNAL_ad1a1103_4_k_cu_1d0210c0_331394cuda3std3__419piecewise_constructE,(_ZN40_INTERNAL_ad1a1103_4_k_cu_1d0210c0_331394cuda3std3__45__cpo4cendE - _ZN40_INTERNAL_ad1a1103_4_k_cu_1d0210c0_331394cuda3std3__419piecewise_constructE)
_ZN40_INTERNAL_ad1a1103_4_k_cu_1d0210c0_331394cuda3std3__419piecewise_constructE:
	.zero		1
	.type		_ZN40_INTERNAL_ad1a1103_4_k_cu_1d0210c0_331394cuda3std3__45__cpo4cendE,@object
	.size		_ZN40_INTERNAL_ad1a1103_4_k_cu_1d0210c0_331394cuda3std3__45__cpo4cendE,(_ZN40_INTERNAL_ad1a1103_4_k_cu_1d0210c0_331394cuda3std6ranges3__45__cpo4swapE - _ZN40_INTERNAL_ad1a1103_4_k_cu_1d0210c0_331394cuda3std3__45__cpo4cendE)
_ZN40_INTERNAL_ad1a1103_4_k_cu_1d0210c0_331394cuda3std3__45__cpo4cendE:
	.zero		1
	.type		_ZN40_INTERNAL_ad1a1103_4_k_cu_1d0210c0_331394cuda3std6ranges3__45__cpo4swapE,@object
	.size		_ZN40_INTERNAL_ad1a1103_4_k_cu_1d0210c0_331394cuda3std6ranges3__45__cpo4swapE,(.L_10 - _ZN40_INTERNAL_ad1a1103_4_k_cu_1d0210c0_331394cuda3std6ranges3__45__cpo4swapE)
_ZN40_INTERNAL_ad1a1103_4_k_cu_1d0210c0_331394cuda3std6ranges3__45__cpo4swapE:
	.zero		1
.L_10:


//--------------------- .nv.constant0._ZN7cutlass13device_kernelINS_4gemm6kernel13GemmUniversalIN4cute5tupleIJiiiiEEENS1_10collective13CollectiveMmaINS1_35MainloopSm100TmaUmmaWarpSpecializedILi36ELi2ELi4ENS5_IJNS4_1CILi2EEESB_NSA_ILi1EEEEEEEENS5_IJNSA_ILi128EEENSA_ILi64EEESG_EEENS_12float_e4m3_tENS5_IJlSC_lEEESI_SJ_NS4_8TiledMMAINS4_8MMA_AtomIJNS4_10MMA_TraitsINS4_25SM100_MMA_F8F6F4_2x1SM_SSEJSI_SI_fSF_SG_NS4_17integral_constantINS4_4UMMA5MajorELSQ_0EEESR_NSO_INSP_7ScaleInELSS_0EEEST_EEEEEENS4_6LayoutINS5_IJSC_SC_SC_EEENS5_IJNSA_ILi0EEESY_SY_EEEEENS5_IJNS4_10UnderscoreES11_S11_EEEEENS4_28SM100_TMA_2SM_LOAD_MULTICASTENS4_14ComposedLayoutINS4_7SwizzleILi2ELi4ELi3EEENS4_18smem_ptr_flag_bitsILi8EEENSW_INS5_IJNSA_ILi8EEESG_EEENS5_IJSG_SC_EEEEEEEvNS4_8identityENS4_18SM100_TMA_2SM_LOADES1E_vS1F_EENS_8epilogue10collective18CollectiveEpilogueINS1I_23Sm100TmaWarpSpecializedILi1ELi1ELi32ELb0ELb0EEEJNS5_IJSG_SG_SG_EEENS5_IJNSW_ISG_SC_EES1O_EEESI_SJ_SI_SJ_NS1I_6fusion15FusionCallbacksIS1M_NS1Q_17LinearCombinationISI_fSI_fLNS_15FloatRoundStyleE2EEES1N_S1P_JEEENS4_5SM1004TMEM4LOAD26SM100_TMEM_LOAD_32dp32b32xENS4_13SM90_TMA_LOADES1E_NS4_39AutoVectorizingCopyWithAssumedAlignmentILi128EEENS4_14SM90_TMA_STOREES1E_S22_S22_EEEvvEEEEvNT_6ParamsE --------------------------
	.section	.nv.constant0._ZN7cutlass13device_kernelINS_4gemm6kernel13GemmUniversalIN4cute5tupleIJiiiiEEENS1_10collective13CollectiveMmaINS1_35MainloopSm100TmaUmmaWarpSpecializedILi36ELi2ELi4ENS5_IJNS4_1CILi2EEESB_NSA_ILi1EEEEEEEENS5_IJNSA_ILi128EEENSA_ILi64EEESG_EEENS_12float_e4m3_tENS5_IJlSC_lEEESI_SJ_NS4_8TiledMMAINS4_8MMA_AtomIJNS4_10MMA_TraitsINS4_25SM100_MMA_F8F6F4_2x1SM_SSEJSI_SI_fSF_SG_NS4_17integral_constantINS4_4UMMA5MajorELSQ_0EEESR_NSO_INSP_7ScaleInELSS_0EEEST_EEEEEENS4_6LayoutINS5_IJSC_SC_SC_EEENS5_IJNSA_ILi0EEESY_SY_EEEEENS5_IJNS4_10UnderscoreES11_S11_EEEEENS4_28SM100_TMA_2SM_LOAD_MULTICASTENS4_14ComposedLayoutINS4_7SwizzleILi2ELi4ELi3EEENS4_18smem_ptr_flag_bitsILi8EEENSW_INS5_IJNSA_ILi8EEESG_EEENS5_IJSG_SC_EEEEEEEvNS4_8identityENS4_18SM100_TMA_2SM_LOADES1E_vS1F_EENS_8epilogue10collective18CollectiveEpilogueINS1I_23Sm100TmaWarpSpecializedILi1ELi1ELi32ELb0ELb0EEEJNS5_IJSG_SG_SG_EEENS5_IJNSW_ISG_SC_EES1O_EEESI_SJ_SI_SJ_NS1I_6fusion15FusionCallbacksIS1M_NS1Q_17LinearCombinationISI_fSI_fLNS_15FloatRoundStyleE2EEES1N_S1P_JEEENS4_5SM1004TMEM4LOAD26SM100_TMEM_LOAD_32dp32b32xENS4_13SM90_TMA_LOADES1E_NS4_39AutoVectorizingCopyWithAssumedAlignmentILi128EEENS4_14SM90_TMA_STOREES1E_S22_S22_EEEvvEEEEvNT_6ParamsE,"a",@progbits
	.sectionflags	@""
	.align	4
.nv.constant0._ZN7cutlass13device_kernelINS_4gemm6kernel13GemmUniversalIN4cute5tupleIJiiiiEEENS1_10collective13CollectiveMmaINS1_35MainloopSm100TmaUmmaWarpSpecializedILi36ELi2ELi4ENS5_IJNS4_1CILi2EEESB_NSA_ILi1EEEEEEEENS5_IJNSA_ILi128EEENSA_ILi64EEESG_EEENS_12float_e4m3_tENS5_IJlSC_lEEESI_SJ_NS4_8TiledMMAINS4_8MMA_AtomIJNS4_10MMA_TraitsINS4_25SM100_MMA_F8F6F4_2x1SM_SSEJSI_SI_fSF_SG_NS4_17integral_constantINS4_4UMMA5MajorELSQ_0EEESR_NSO_INSP_7ScaleInELSS_0EEEST_EEEEEENS4_6LayoutINS5_IJSC_SC_SC_EEENS5_IJNSA_ILi0EEESY_SY_EEEEENS5_IJNS4_10UnderscoreES11_S11_EEEEENS4_28SM100_TMA_2SM_LOAD_MULTICASTENS4_14ComposedLayoutINS4_7SwizzleILi2ELi4ELi3EEENS4_18smem_ptr_flag_bitsILi8EEENSW_INS5_IJNSA_ILi8EEESG_EEENS5_IJSG_SC_EEEEEEEvNS4_8identityENS4_18SM100_TMA_2SM_LOADES1E_vS1F_EENS_8epilogue10collective18CollectiveEpilogueINS1I_23Sm100TmaWarpSpecializedILi1ELi1ELi32ELb0ELb0EEEJNS5_IJSG_SG_SG_EEENS5_IJNSW_ISG_SC_EES1O_EEESI_SJ_SI_SJ_NS1I_6fusion15FusionCallbacksIS1M_NS1Q_17LinearCombinationISI_fSI_fLNS_15FloatRoundStyleE2EEES1N_S1P_JEEENS4_5SM1004TMEM4LOAD26SM100_TMEM_LOAD_32dp32b32xENS4_13SM90_TMA_LOADES1E_NS4_39AutoVectorizingCopyWithAssumedAlignmentILi128EEENS4_14SM90_TMA_STOREES1E_S22_S22_EEEvvEEEEvNT_6ParamsE:
	.zero		2944


//--------------------- SYMBOLS --------------------------

	.type		.nv.reservedSmem.offset0,@object
	.size		.nv.reservedSmem.offset0,0x4
	.type		.nv.reservedSmem.cap,@object
	.size		.nv.reservedSmem.cap,0x4
	.type		__assertfail,@function
